	.headerflags	@"EF_CUDA_TEXMODE_UNIFIED EF_CUDA_64BIT_ADDRESS EF_CUDA_ACCELERATORS EF_CUDA_SM90 EF_CUDA_VIRTUAL_SM(EF_CUDA_SM90)"
	.elftype	@"ET_EXEC"


//--------------------- .nv.info                  --------------------------
	.section	.nv.info,"",@"SHT_CUDA_INFO"
	.align	4


	//----- nvinfo : EIATTR_REGCOUNT
	.align		4
        /*0000*/ 	.byte	0x04, 0x2f
        /*0002*/ 	.short	(.L_3 - .L_2)
	.align		4
.L_2:
        /*0004*/ 	.word	index@(triton_poi_fused__native_batch_norm_legit_no_training_add_rrelu_with_noise_functional_24)
        /*0008*/ 	.word	0x00000030


	//----- nvinfo : EIATTR_MIN_STACK_SIZE
	.align		4
.L_3:
        /*000c*/ 	.byte	0x04, 0x12
        /*000e*/ 	.short	(.L_5 - .L_4)
	.align		4
.L_4:
        /*0010*/ 	.word	index@(triton_poi_fused__native_batch_norm_legit_no_training_add_rrelu_with_noise_functional_24)
        /*0014*/ 	.word	0x00000000


	//----- nvinfo : EIATTR_FRAME_SIZE
	.align		4
.L_5:
        /*0018*/ 	.byte	0x04, 0x11
        /*001a*/ 	.short	(.L_7 - .L_6)
	.align		4
.L_6:
        /*001c*/ 	.word	index@(triton_poi_fused__native_batch_norm_legit_no_training_add_rrelu_with_noise_functional_24)
        /*0020*/ 	.word	0x00000000


	//----- nvinfo : EIATTR_MIN_STACK_SIZE
	.align		4
.L_7:
        /*0024*/ 	.byte	0x04, 0x12
        /*0026*/ 	.short	(.L_9 - .L_8)
	.align		4
.L_8:
        /*0028*/ 	.word	index@(triton_poi_fused__native_batch_norm_legit_no_training_add_rrelu_with_noise_functional_24)
        /*002c*/ 	.word	0x00000000
.L_9:


//--------------------- .nv.info.triton_poi_fused__native_batch_norm_legit_no_training_add_rrelu_with_noise_functional_24 --------------------------
	.section	.nv.info.triton_poi_fused__native_batch_norm_legit_no_training_add_rrelu_with_noise_functional_24,"",@"SHT_CUDA_INFO"
	.sectionflags	@""
	.align	4


	//----- nvinfo : EIATTR_CUDA_API_VERSION
	.align		4
        /*0000*/ 	.byte	0x04, 0x37
        /*0002*/ 	.short	(.L_11 - .L_10)
.L_10:
        /*0004*/ 	.word	0x0000007c


	//----- nvinfo : EIATTR_KPARAM_INFO
	.align		4
.L_11:
        /*0008*/ 	.byte	0x04, 0x17
        /*000a*/ 	.short	(.L_13 - .L_12)
.L_12:
        /*000c*/ 	.word	0x00000000
        /*0010*/ 	.short	0x0009
        /*0012*/ 	.short	0x0044
        /*0014*/ 	.byte	0x00, 0xf0, 0x11, 0x00


	//----- nvinfo : EIATTR_KPARAM_INFO
	.align		4
.L_13:
        /*0018*/ 	.byte	0x04, 0x17
        /*001a*/ 	.short	(.L_15 - .L_14)
.L_14:
        /*001c*/ 	.word	0x00000000
        /*0020*/ 	.short	0x0008
        /*0022*/ 	.short	0x0040
        /*0024*/ 	.byte	0x00, 0xf0, 0x11, 0x00


	//----- nvinfo : EIATTR_KPARAM_INFO
	.align		4
.L_15:
        /*0028*/ 	.byte	0x04, 0x17
        /*002a*/ 	.short	(.L_17 - .L_16)
.L_16:
        /*002c*/ 	.word	0x00000000
        /*0030*/ 	.short	0x0007
        /*0032*/ 	.short	0x0038
        /*0034*/ 	.byte	0x00, 0xf4, 0x21, 0x00


	//----- nvinfo : EIATTR_KPARAM_INFO
	.align		4
.L_17:
        /*0038*/ 	.byte	0x04, 0x17
        /*003a*/ 	.short	(.L_19 - .L_18)
.L_18:
        /*003c*/ 	.word	0x00000000
        /*0040*/ 	.short	0x0006
        /*0042*/ 	.short	0x0030
        /*0044*/ 	.byte	0x00, 0xf4, 0x21, 0x00


	//----- nvinfo : EIATTR_KPARAM_INFO
	.align		4
.L_19:
        /*0048*/ 	.byte	0x04, 0x17
        /*004a*/ 	.short	(.L_21 - .L_20)
.L_20:
        /*004c*/ 	.word	0x00000000
        /*0050*/ 	.short	0x0005
        /*0052*/ 	.short	0x0028
        /*0054*/ 	.byte	0x00, 0xf4, 0x21, 0x00


	//----- nvinfo : EIATTR_KPARAM_INFO
	.align		4
.L_21:
        /*0058*/ 	.byte	0x04, 0x17
        /*005a*/ 	.short	(.L_23 - .L_22)
.L_22:
        /*005c*/ 	.word	0x00000000
        /*0060*/ 	.short	0x0004
        /*0062*/ 	.short	0x0020
        /*0064*/ 	.byte	0x00, 0xf4, 0x21, 0x00


	//----- nvinfo : EIATTR_KPARAM_INFO
	.align		4
.L_23:
        /*0068*/ 	.byte	0x04, 0x17
        /*006a*/ 	.short	(.L_25 - .L_24)
.L_24:
        /*006c*/ 	.word	0x00000000
        /*0070*/ 	.short	0x0003
        /*0072*/ 	.short	0x0018
        /*0074*/ 	.byte	0x00, 0xf4, 0x21, 0x00


	//----- nvinfo : EIATTR_KPARAM_INFO
	.align		4
.L_25:
        /*0078*/ 	.byte	0x04, 0x17
        /*007a*/ 	.short	(.L_27 - .L_26)
.L_26:
        /*007c*/ 	.word	0x00000000
        /*0080*/ 	.short	0x0002
        /*0082*/ 	.short	0x0010
        /*0084*/ 	.byte	0x00, 0xf4, 0x21, 0x00


	//----- nvinfo : EIATTR_KPARAM_INFO
	.align		4
.L_27:
        /*0088*/ 	.byte	0x04, 0x17
        /*008a*/ 	.short	(.L_29 - .L_28)
.L_28:
        /*008c*/ 	.word	0x00000000
        /*0090*/ 	.short	0x0001
        /*0092*/ 	.short	0x0008
        /*0094*/ 	.byte	0x00, 0xf4, 0x21, 0x00


	//----- nvinfo : EIATTR_KPARAM_INFO
	.align		4
.L_29:
        /*0098*/ 	.byte	0x04, 0x17
        /*009a*/ 	.short	(.L_31 - .L_30)
.L_30:
        /*009c*/ 	.word	0x00000000
        /*00a0*/ 	.short	0x0000
        /*00a2*/ 	.short	0x0000
        /*00a4*/ 	.byte	0x00, 0xf4, 0x21, 0x00


	//----- nvinfo : EIATTR_SPARSE_MMA_MASK
	.align		4
.L_31:
        /*00a8*/ 	.byte	0x03, 0x50
        /*00aa*/ 	.short	0x0000


	//----- nvinfo : EIATTR_MAXREG_COUNT
	.align		4
        /*00ac*/ 	.byte	0x03, 0x1b
        /*00ae*/ 	.short	0x00ff


	//----- nvinfo : EIATTR_EXIT_INSTR_OFFSETS
	.align		4
        /*00b0*/ 	.byte	0x04, 0x1c
        /*00b2*/ 	.short	(.L_33 - .L_32)


	//   ....[0]....
.L_32:
        /*00b4*/ 	.word	0x00002050


	//   ....[1]....
        /*00b8*/ 	.word	0x000020a0


	//----- nvinfo : EIATTR_REQNTID
	.align		4
.L_33:
        /*00bc*/ 	.byte	0x04, 0x10
        /*00be*/ 	.short	(.L_35 - .L_34)
.L_34:
        /*00c0*/ 	.word	0x00000100
        /*00c4*/ 	.word	0x00000001
        /*00c8*/ 	.word	0x00000001


	//----- nvinfo : EIATTR_CBANK_PARAM_SIZE
	.align		4
.L_35:
        /*00cc*/ 	.byte	0x03, 0x19
        /*00ce*/ 	.short	0x0048


	//----- nvinfo : EIATTR_PARAM_CBANK
	.align		4
        /*00d0*/ 	.byte	0x04, 0x0a
        /*00d2*/ 	.short	(.L_37 - .L_36)
	.align		4
.L_36:
        /*00d4*/ 	.word	index@(.nv.constant0.triton_poi_fused__native_batch_norm_legit_no_training_add_rrelu_with_noise_functional_24)
        /*00d8*/ 	.short	0x0210
        /*00da*/ 	.short	0x0048


	//----- nvinfo : EIATTR_SW_WAR
	.align		4
.L_37:
        /*00dc*/ 	.byte	0x04, 0x36
        /*00de*/ 	.short	(.L_39 - .L_38)
.L_38:
        /*00e0*/ 	.word	0x00000008
.L_39:


//--------------------- .nv.callgraph             --------------------------
	.section	.nv.callgraph,"",@"SHT_CUDA_CALLGRAPH"
	.align	4
	.sectionentsize	8
	.align		4
        /*0000*/ 	.word	0x00000000
	.align		4
        /*0004*/ 	.word	0xffffffff
	.align		4
        /*0008*/ 	.word	0x00000000
	.align		4
        /*000c*/ 	.word	0xfffffffe
	.align		4
        /*0010*/ 	.word	0x00000000
	.align		4
        /*0014*/ 	.word	0xfffffffd
	.align		4
        /*0018*/ 	.word	0x00000000
	.align		4
        /*001c*/ 	.word	0xfffffffc


//--------------------- .nv.constant4             --------------------------
	.section	.nv.constant4,"a",@progbits
	.align	8
	.align		8
.nv.constant4:
        /*0000*/ 	.dword	_$_str
	.align		8
        /*0008*/ 	.dword	_$_str_$_2


//--------------------- .text.triton_poi_fused__native_batch_norm_legit_no_training_add_rrelu_with_noise_functional_24 --------------------------
	.section	.text.triton_poi_fused__native_batch_norm_legit_no_training_add_rrelu_with_noise_functional_24,"ax",@progbits
	.sectionflags	@"SHF_BARRIERS=1"
	.align	128
        .global         triton_poi_fused__native_batch_norm_legit_no_training_add_rrelu_with_noise_functional_24
        .type           triton_poi_fused__native_batch_norm_legit_no_training_add_rrelu_with_noise_functional_24,@function
        .size           triton_poi_fused__native_batch_norm_legit_no_training_add_rrelu_with_noise_functional_24,(.L_x_1 - triton_poi_fused__native_batch_norm_legit_no_training_add_rrelu_with_noise_functional_24)
        .other          triton_poi_fused__native_batch_norm_legit_no_training_add_rrelu_with_noise_functional_24,@"STO_CUDA_ENTRY STV_DEFAULT"
triton_poi_fused__native_batch_norm_legit_no_training_add_rrelu_with_noise_functional_24:
.text.triton_poi_fused__native_batch_norm_legit_no_training_add_rrelu_with_noise_functional_24:
[----:B------:R-:W0:Y:S01]  /*0000*/  LDC R1, c[0x0][0x28] ;  /* 0x00000a00ff017b82 */ /* 0x000e220000000800 */
[----:B------:R-:W1:Y:S07]  /*0010*/  S2R R2, SR_CTAID.X ;  /* 0x0000000000027919 */ /* 0x000e6e0000002500 */
[----:B------:R-:W2:Y:S01]  /*0020*/  LDC.64 R28, c[0x0][0x210] ;  /* 0x00008400ff1c7b82 */ /* 0x000ea20000000a00 */
[----:B------:R-:W-:Y:S02]  /*0030*/  CS2R R10, SRZ ;  /* 0x00000000000a7805 */ /* 0x000fe4000001ff00 */
[----:B------:R-:W-:Y:S01]  /*0040*/  CS2R R12, SRZ ;  /* 0x00000000000c7805 */ /* 0x000fe2000001ff00 */
[----:B------:R-:W3:Y:S01]  /*0050*/  S2R R7, SR_TID.X ;  /* 0x0000000000077919 */ /* 0x000ee20000002100 */
[----:B------:R-:W-:Y:S01]  /*0060*/  CS2R R14, SRZ ;  /* 0x00000000000e7805 */ /* 0x000fe2000001ff00 */
[----:B------:R-:W-:Y:S01]  /*0070*/  ULDC.64 UR6, c[0x0][0x208] ;  /* 0x0000820000067ab9 */ /* 0x000fe20000000a00 */
[----:B------:R-:W4:Y:S01]  /*0080*/  S2R R34, SR_CTAID.Y ;  /* 0x0000000000227919 */ /* 0x000f220000002600 */
[----:B-1----:R-:W-:-:S02]  /*0090*/  IMAD.SHL.U32 R2, R2, 0x10, RZ ;  /* 0x0000001002027824 */ /* 0x002fc400078e00ff */
[----:B---3--:R-:W-:Y:S01]  /*00a0*/  IMAD.SHL.U32 R37, R7, 0x4, RZ ;  /* 0x0000000407257824 */ /* 0x008fe200078e00ff */
[----:B------:R-:W-:-:S04]  /*00b0*/  SHF.R.U32.HI R3, RZ, 0x2, R7 ;  /* 0x00000002ff037819 */ /* 0x000fc80000011607 */
[----:B------:R-:W-:Y:S02]  /*00c0*/  LOP3.LUT R9, R2, 0xc, R37, 0xf8, !PT ;  /* 0x0000000c02097812 */ /* 0x000fe400078ef825 */
[----:B------:R-:W-:Y:S02]  /*00d0*/  SGXT.U32 R3, R3, 0x6 ;  /* 0x000000060303781a */ /* 0x000fe40000000000 */
[----:B------:R-:W-:Y:S02]  /*00e0*/  ISETP.GE.AND P0, PT, R9, 0x100, PT ;  /* 0x000001000900780c */ /* 0x000fe40003f06270 */
[----:B----4-:R-:W-:-:S04]  /*00f0*/  PRMT R0, R3, 0x6540, R34 ;  /* 0x0000654003007816 */ /* 0x010fc80000000022 */
[C---:B------:R-:W-:Y:S01]  /*0100*/  ISETP.LT.AND P1, PT, R0.reuse, 0x100, !P0 ;  /* 0x000001000000780c */ /* 0x040fe20004721270 */
[C-C-:B------:R-:W-:Y:S01]  /*0110*/  IMAD R17, R0.reuse, 0x100, R9.reuse ;  /* 0x0000010000117824 */ /* 0x140fe200078e0209 */
[C---:B------:R-:W-:Y:S02]  /*0120*/  LOP3.LUT R4, R0.reuse, 0x40, RZ, 0xfc, !PT ;  /* 0x0000004000047812 */ /* 0x040fe400078efcff */
[C---:B------:R-:W-:Y:S02]  /*0130*/  LOP3.LUT R5, R0.reuse, 0x80, RZ, 0xfc, !PT ;  /* 0x0000008000057812 */ /* 0x040fe400078efcff */
[----:B------:R-:W-:Y:S01]  /*0140*/  LOP3.LUT R6, R0, 0xc0, RZ, 0xfc, !PT ;  /* 0x000000c000067812 */ /* 0x000fe200078efcff */
[C-C-:B------:R-:W-:Y:S01]  /*0150*/  IMAD R25, R4.reuse, 0x100, R9.reuse ;  /* 0x0000010004197824 */ /* 0x140fe200078e0209 */
[----:B------:R-:W-:Y:S01]  /*0160*/  ISETP.LT.AND P2, PT, R4, 0x100, !P0 ;  /* 0x000001000400780c */ /* 0x000fe20004741270 */
[C-C-:B------:R-:W-:Y:S01]  /*0170*/  IMAD R27, R5.reuse, 0x100, R9.reuse ;  /* 0x00000100051b7824 */ /* 0x140fe200078e0209 */
[----:B------:R-:W-:Y:S01]  /*0180*/  ISETP.LT.AND P3, PT, R5, 0x100, !P0 ;  /* 0x000001000500780c */ /* 0x000fe20004761270 */
[C---:B------:R-:W-:Y:S01]  /*0190*/  IMAD R19, R6.reuse, 0x100, R9 ;  /* 0x0000010006137824 */ /* 0x040fe200078e0209 */
[----:B------:R-:W-:Y:S01]  /*01a0*/  CS2R R8, SRZ ;  /* 0x0000000000087805 */ /* 0x000fe2000001ff00 */
[----:B--2---:R-:W-:Y:S01]  /*01b0*/  IMAD.WIDE R4, R17, 0x4, R28 ;  /* 0x0000000411047825 */ /* 0x004fe200078e021c */
[----:B------:R-:W-:-:S03]  /*01c0*/  ISETP.LT.AND P0, PT, R6, 0x100, !P0 ;  /* 0x000001000600780c */ /* 0x000fc60004701270 */
[--C-:B------:R-:W-:Y:S01]  /*01d0*/  IMAD.WIDE R24, R25, 0x4, R28.reuse ;  /* 0x0000000419187825 */ /* 0x100fe200078e021c */
[----:B------:R1:W2:Y:S01]  /*01e0*/  @P1 LDG.E.128 R8, desc[UR6][R4.64] ;  /* 0x0000000604081981 */ /* 0x0002a2000c1e1d00 */
[----:B------:R-:W-:Y:S02]  /*01f0*/  CS2R R20, SRZ ;  /* 0x0000000000147805 */ /* 0x000fe4000001ff00 */
[----:B------:R-:W-:Y:S01]  /*0200*/  CS2R R22, SRZ ;  /* 0x0000000000167805 */ /* 0x000fe2000001ff00 */
[--C-:B------:R-:W-:Y:S01]  /*0210*/  IMAD.WIDE R26, R27, 0x4, R28.reuse ;  /* 0x000000041b1a7825 */ /* 0x100fe200078e021c */
[----:B------:R3:W4:Y:S01]  /*0220*/  @P2 LDG.E.128 R12, desc[UR6][R24.64] ;  /* 0x00000006180c2981 */ /* 0x000722000c1e1d00 */
[----:B------:R-:W-:Y:S02]  /*0230*/  CS2R R16, SRZ ;  /* 0x0000000000107805 */ /* 0x000fe4000001ff00 */
[----:B------:R-:W-:Y:S01]  /*0240*/  IMAD.WIDE R28, R19, 0x4, R28 ;  /* 0x00000004131c7825 */ /* 0x000fe200078e021c */
[----:B------:R-:W-:Y:S01]  /*0250*/  CS2R R18, SRZ ;  /* 0x0000000000127805 */ /* 0x000fe2000001ff00 */
[----:B------:R5:W4:Y:S05]  /*0260*/  @P3 LDG.E.128 R20, desc[UR6][R26.64] ;  /* 0x000000061a143981 */ /* 0x000b2a000c1e1d00 */
[----:B------:R5:W4:Y:S01]  /*0270*/  @P0 LDG.E.128 R16, desc[UR6][R28.64] ;  /* 0x000000061c100981 */ /* 0x000b22000c1e1d00 */
[----:B------:R-:W5:Y:S01]  /*0280*/  S2UR UR5, SR_CgaCtaId ;  /* 0x00000000000579c3 */ /* 0x000f620000008800 */
[C---:B-1----:R-:W-:Y:S01]  /*0290*/  IMAD.SHL.U32 R4, R7.reuse, 0x400, RZ ;  /* 0x0000040007047824 */ /* 0x042fe200078e00ff */
[----:B------:R-:W-:Y:S01]  /*02a0*/  UMOV UR4, 0x400 ;  /* 0x0000040000047882 */ /* 0x000fe20000000000 */
[----:B------:R-:W-:Y:S01]  /*02b0*/  IMAD.SHL.U32 R0, R7, 0x10, RZ ;  /* 0x0000001007007824 */ /* 0x000fe200078e00ff */
[----:B---3--:R-:W-:-:S02]  /*02c0*/  SHF.R.U32.HI R25, RZ, 0x4, R7 ;  /* 0x00000004ff197819 */ /* 0x008fc40000011607 */
[----:B------:R-:W-:Y:S02]  /*02d0*/  LOP3.LUT R4, R4, 0xc00, RZ, 0xc0, !PT ;  /* 0x00000c0004047812 */ /* 0x000fe400078ec0ff */
[----:B------:R-:W-:Y:S02]  /*02e0*/  LOP3.LUT R5, R0, 0xf0, RZ, 0xc0, !PT ;  /* 0x000000f000057812 */ /* 0x000fe400078ec0ff */
[C---:B------:R-:W-:Y:S02]  /*02f0*/  LOP3.LUT R6, R4.reuse, R3, RZ, 0xfc, !PT ;  /* 0x0000000304067212 */ /* 0x040fe400078efcff */
[----:B------:R-:W-:Y:S02]  /*0300*/  SGXT.U32 R25, R25, 0x4 ;  /* 0x000000041919781a */ /* 0x000fe40000000000 */
[----:B------:R-:W-:Y:S02]  /*0310*/  PRMT R24, R5, 0x6540, R34 ;  /* 0x0000654005187816 */ /* 0x000fe40000000022 */
[C---:B-----5:R-:W-:Y:S01]  /*0320*/  LOP3.LUT R26, R4.reuse, 0x100, RZ, 0xfc, !PT ;  /* 0x00000100041a7812 */ /* 0x060fe200078efcff */
[----:B0-----:R-:W-:Y:S01]  /*0330*/  UPRMT UR4, UR5, 0x654, UR4 ;  /* 0x0000065405047896 */ /* 0x001fe20008000004 */
[----:B------:R-:W-:-:S05]  /*0340*/  LOP3.LUT R28, R4, 0x200, RZ, 0xfc, !PT ;  /* 0x00000200041c7812 */ /* 0x000fca00078efcff */
[C---:B------:R-:W-:Y:S02]  /*0350*/  LEA.HI R3, R4.reuse, UR4, RZ, 0x1a ;  /* 0x0000000404037c11 */ /* 0x040fe4000f8fd0ff */
[----:B------:R-:W-:Y:S02]  /*0360*/  LOP3.LUT R4, R4, 0x300, RZ, 0xfc, !PT ;  /* 0x0000030004047812 */ /* 0x000fe400078efcff */
[----:B------:R-:W-:Y:S01]  /*0370*/  LOP3.LUT R5, R2, R25, RZ, 0xfc, !PT ;  /* 0x0000001902057212 */ /* 0x000fe200078efcff */
[----:B------:R-:W-:Y:S01]  /*0380*/  IMAD R25, R6, 0x4, R3 ;  /* 0x0000000406197824 */ /* 0x000fe200078e0203 */
[----:B------:R-:W-:Y:S02]  /*0390*/  SHF.R.S32.HI R27, RZ, 0x1f, R24 ;  /* 0x0000001fff1b7819 */ /* 0x000fe40000011418 */
[----:B------:R-:W-:Y:S02]  /*03a0*/  LEA.HI R3, R26, UR4, RZ, 0x1a ;  /* 0x000000041a037c11 */ /* 0x000fe4000f8fd0ff */
[----:B------:R-:W-:-:S02]  /*03b0*/  LEA.HI R29, R28, UR4, RZ, 0x1a ;  /* 0x000000041c1d7c11 */ /* 0x000fc4000f8fd0ff */
[----:B------:R-:W-:Y:S02]  /*03c0*/  LEA.HI R31, R4, UR4, RZ, 0x1a ;  /* 0x00000004041f7c11 */ /* 0x000fe4000f8fd0ff */
[----:B------:R-:W-:Y:S01]  /*03d0*/  LEA.HI R27, R27, R24, RZ, 0x6 ;  /* 0x000000181b1b7211 */ /* 0x000fe200078f30ff */
[C---:B------:R-:W-:Y:S02]  /*03e0*/  IMAD R26, R6.reuse, 0x4, R3 ;  /* 0x00000004061a7824 */ /* 0x040fe400078e0203 */
[C---:B------:R-:W-:Y:S02]  /*03f0*/  IMAD R3, R6.reuse, 0x4, R29 ;  /* 0x0000000406037824 */ /* 0x040fe400078e021d */
[----:B------:R-:W-:Y:S02]  /*0400*/  IMAD R6, R6, 0x4, R31 ;  /* 0x0000000406067824 */ /* 0x000fe400078e021f */
[----:B------:R-:W-:Y:S01]  /*0410*/  IMAD.SHL.U32 R28, R27, 0x100, RZ ;  /* 0x000001001b1c7824 */ /* 0x000fe200078e00ff */
[----:B------:R-:W-:-:S04]  /*0420*/  VIMNMX R4, R24, R5, !PT ;  /* 0x0000000518047248 */ /* 0x000fc80007fe0100 */
[----:B------:R-:W-:Y:S02]  /*0430*/  LOP3.LUT R28, R28, 0xffffc000, RZ, 0xc0, !PT ;  /* 0xffffc0001c1c7812 */ /* 0x000fe400078ec0ff */
[----:B------:R-:W-:-:S03]  /*0440*/  ISETP.GE.AND P2, PT, R4, 0x100, PT ;  /* 0x000001000400780c */ /* 0x000fc60003f46270 */
[----:B------:R-:W-:Y:S02]  /*0450*/  IMAD R35, R5, 0x40, R28 ;  /* 0x0000004005237824 */ /* 0x000fe400078e021c */
[----:B------:R-:W0:Y:S01]  /*0460*/  LDC.64 R4, c[0x0][0x218] ;  /* 0x00008600ff047b82 */ /* 0x000e220000000a00 */
[----:B------:R-:W-:Y:S02]  /*0470*/  SHF.R.S32.HI R36, RZ, 0x17, R34 ;  /* 0x00000017ff247819 */ /* 0x000fe40000011422 */
[----:B------:R-:W-:Y:S02]  /*0480*/  LOP3.LUT R29, R24, 0x4, RZ, 0xfc, !PT ;  /* 0x00000004181d7812 */ /* 0x000fe400078efcff */
[----:B------:R-:W-:Y:S02]  /*0490*/  SGXT R36, R36, 0x1 ;  /* 0x000000012424781a */ /* 0x000fe40000000200 */
[C---:B------:R-:W-:Y:S02]  /*04a0*/  LOP3.LUT R31, R24.reuse, 0x8, RZ, 0xfc, !PT ;  /* 0x00000008181f7812 */ /* 0x040fe400078efcff */
[----:B------:R-:W-:-:S02]  /*04b0*/  LOP3.LUT R33, R24, 0xc, RZ, 0xfc, !PT ;  /* 0x0000000c18217812 */ /* 0x000fc400078efcff */
[C---:B------:R-:W-:Y:S02]  /*04c0*/  LEA.HI R28, R36.reuse, R29, RZ, 0x6 ;  /* 0x0000001d241c7211 */ /* 0x040fe400078f30ff */
[C---:B------:R-:W-:Y:S02]  /*04d0*/  LEA.HI R30, R36.reuse, R31, RZ, 0x6 ;  /* 0x0000001f241e7211 */ /* 0x040fe400078f30ff */
[----:B------:R-:W-:Y:S02]  /*04e0*/  LEA.HI R32, R36, R33, RZ, 0x6 ;  /* 0x0000002124207211 */ /* 0x000fe400078f30ff */
[----:B------:R-:W-:Y:S02]  /*04f0*/  LOP3.LUT R27, R27, 0xffffffc0, RZ, 0xc0, !PT ;  /* 0xffffffc01b1b7812 */ /* 0x000fe400078ec0ff */
[----:B------:R-:W-:Y:S02]  /*0500*/  LOP3.LUT R28, R28, 0xffffffc0, RZ, 0xc0, !PT ;  /* 0xffffffc01c1c7812 */ /* 0x000fe400078ec0ff */
[----:B------:R-:W-:-:S02]  /*0510*/  LOP3.LUT R30, R30, 0xffffffc0, RZ, 0xc0, !PT ;  /* 0xffffffc01e1e7812 */ /* 0x000fc400078ec0ff */
[----:B------:R-:W-:Y:S02]  /*0520*/  LOP3.LUT R32, R32, 0xffffffc0, RZ, 0xc0, !PT ;  /* 0xffffffc020207812 */ /* 0x000fe400078ec0ff */
[C---:B------:R-:W-:Y:S02]  /*0530*/  IADD3 R24, R35.reuse, R24, -R27 ;  /* 0x0000001823187210 */ /* 0x040fe40007ffe81b */
[C---:B------:R-:W-:Y:S02]  /*0540*/  IADD3 R27, R35.reuse, R29, -R28 ;  /* 0x0000001d231b7210 */ /* 0x040fe40007ffe81c */
[C---:B------:R-:W-:Y:S02]  /*0550*/  IADD3 R39, R35.reuse, R31, -R30 ;  /* 0x0000001f23277210 */ /* 0x040fe40007ffe81e */
[----:B------:R-:W-:Y:S01]  /*0560*/  IADD3 R35, R35, R33, -R32 ;  /* 0x0000002123237210 */ /* 0x000fe20007ffe820 */
[----:B0-----:R-:W-:-:S04]  /*0570*/  IMAD.WIDE R28, R24, 0x4, R4 ;  /* 0x00000004181c7825 */ /* 0x001fc800078e0204 */
[----:B------:R-:W-:-:S04]  /*0580*/  IMAD.WIDE R32, R39, 0x4, R4 ;  /* 0x0000000427207825 */ /* 0x000fc800078e0204 */
[----:B------:R-:W-:-:S04]  /*0590*/  IMAD.WIDE R30, R27, 0x4, R4 ;  /* 0x000000041b1e7825 */ /* 0x000fc800078e0204 */
[----:B------:R-:W-:Y:S01]  /*05a0*/  IMAD.WIDE R38, R35, 0x4, R4 ;  /* 0x0000000423267825 */ /* 0x000fe200078e0204 */
[----:B--2---:R-:W-:Y:S04]  /*05b0*/  STS [R25], R8 ;  /* 0x0000000819007388 */ /* 0x004fe80000000800 */
[----:B------:R0:W-:Y:S04]  /*05c0*/  STS [R26+0x400], R9 ;  /* 0x000400091a007388 */ /* 0x0001e80000000800 */
[----:B------:R-:W-:Y:S04]  /*05d0*/  STS [R3+0x800], R10 ;  /* 0x0008000a03007388 */ /* 0x000fe80000000800 */
[----:B------:R1:W-:Y:S04]  /*05e0*/  STS [R6+0xc00], R11 ;  /* 0x000c000b06007388 */ /* 0x0003e80000000800 */
[----:B----4-:R-:W-:Y:S04]  /*05f0*/  STS [R25+0x100], R12 ;  /* 0x0001000c19007388 */ /* 0x010fe80000000800 */
[----:B------:R2:W-:Y:S04]  /*0600*/  STS [R26+0x500], R13 ;  /* 0x0005000d1a007388 */ /* 0x0005e80000000800 */
[----:B------:R-:W-:Y:S04]  /*0610*/  STS [R3+0x900], R14 ;  /* 0x0009000e03007388 */ /* 0x000fe80000000800 */
[----:B------:R3:W-:Y:S04]  /*0620*/  STS [R6+0xd00], R15 ;  /* 0x000d000f06007388 */ /* 0x0007e80000000800 */
[----:B------:R-:W-:Y:S04]  /*0630*/  STS [R25+0x200], R20 ;  /* 0x0002001419007388 */ /* 0x000fe80000000800 */
[----:B------:R-:W-:Y:S04]  /*0640*/  STS [R26+0x600], R21 ;  /* 0x000600151a007388 */ /* 0x000fe80000000800 */
[----:B------:R-:W-:Y:S04]  /*0650*/  STS [R3+0xa00], R22 ;  /* 0x000a001603007388 */ /* 0x000fe80000000800 */
[----:B------:R-:W-:Y:S04]  /*0660*/  STS [R6+0xe00], R23 ;  /* 0x000e001706007388 */ /* 0x000fe80000000800 */
[----:B------:R-:W-:Y:S04]  /*0670*/  STS [R25+0x300], R16 ;  /* 0x0003001019007388 */ /* 0x000fe80000000800 */
[----:B------:R4:W-:Y:S04]  /*0680*/  STS [R26+0x700], R17 ;  /* 0x000700111a007388 */ /* 0x0009e80000000800 */
[----:B------:R-:W-:Y:S04]  /*0690*/  STS [R3+0xb00], R18 ;  /* 0x000b001203007388 */ /* 0x000fe80000000800 */
[----:B------:R5:W-:Y:S01]  /*06a0*/  STS [R6+0xf00], R19 ;  /* 0x000f001306007388 */ /* 0x000be20000000800 */
[----:B0-----:R-:W-:-:S02]  /*06b0*/  CS2R R8, SRZ ;  /* 0x0000000000087805 */ /* 0x001fc4000001ff00 */
[----:B-1----:R-:W-:Y:S02]  /*06c0*/  CS2R R10, SRZ ;  /* 0x00000000000a7805 */ /* 0x002fe4000001ff00 */
[----:B--2---:R-:W-:Y:S01]  /*06d0*/  CS2R R12, SRZ ;  /* 0x00000000000c7805 */ /* 0x004fe2000001ff00 */
[----:B------:R-:W-:Y:S01]  /*06e0*/  BAR.SYNC.DEFER_BLOCKING 0x0 ;  /* 0x0000000000007b1d */ /* 0x000fe20000010000 */
[----:B---3--:R-:W-:Y:S02]  /*06f0*/  CS2R R14, SRZ ;  /* 0x00000000000e7805 */ /* 0x008fe4000001ff00 */
[----:B----4-:R-:W-:Y:S02]  /*0700*/  CS2R R16, SRZ ;  /* 0x0000000000107805 */ /* 0x010fe4000001ff00 */
[----:B------:R-:W-:Y:S02]  /*0710*/  CS2R R20, SRZ ;  /* 0x0000000000147805 */ /* 0x000fe4000001ff00 */
[----:B------:R-:W-:-:S02]  /*0720*/  CS2R R22, SRZ ;  /* 0x0000000000167805 */ /* 0x000fc4000001ff00 */
[----:B-----5:R-:W-:Y:S02]  /*0730*/  CS2R R18, SRZ ;  /* 0x0000000000127805 */ /* 0x020fe4000001ff00 */
[----:B------:R-:W-:Y:S01]  /*0740*/  LOP3.LUT R0, R0, 0xff0, RZ, 0xc0, !PT ;  /* 0x00000ff000007812 */ /* 0x000fe200078ec0ff */
[----:B------:R-:W0:Y:S01]  /*0750*/  LDC.64 R26, c[0x0][0x228] ;  /* 0x00008a00ff1a7b82 */ /* 0x000e220000000a00 */
[----:B------:R1:W2:Y:S04]  /*0760*/  @!P2 LDG.E.128 R8, desc[UR6][R28.64] ;  /* 0x000000061c08a981 */ /* 0x0002a8000c1e1d00 */
[----:B------:R-:W3:Y:S04]  /*0770*/  @!P2 LDG.E.128 R12, desc[UR6][R30.64] ;  /* 0x000000061e0ca981 */ /* 0x000ee8000c1e1d00 */
[----:B------:R4:W5:Y:S04]  /*0780*/  @!P2 LDG.E.128 R16, desc[UR6][R32.64] ;  /* 0x000000062010a981 */ /* 0x000968000c1e1d00 */
[----:B------:R1:W5:Y:S01]  /*0790*/  @!P2 LDG.E.128 R20, desc[UR6][R38.64] ;  /* 0x000000062614a981 */ /* 0x000362000c1e1d00 */
[----:B------:R-:W-:-:S02]  /*07a0*/  LOP3.LUT R3, R7, 0xf0, RZ, 0xc0, !PT ;  /* 0x000000f007037812 */ /* 0x000fc400078ec0ff */
[----:B------:R-:W-:-:S03]  /*07b0*/  LOP3.LUT R4, R7, 0xff, RZ, 0xc0, !PT ;  /* 0x000000ff07047812 */ /* 0x000fc600078ec0ff */
[----:B------:R-:W-:Y:S01]  /*07c0*/  IMAD.IADD R0, R0, 0x1, R3 ;  /* 0x0000000100007824 */ /* 0x000fe200078e0203 */
[----:B------:R-:W-:-:S04]  /*07d0*/  LEA R4, R4, UR4, 0x2 ;  /* 0x0000000404047c11 */ /* 0x000fc8000f8e10ff */
[----:B------:R-:W-:Y:S01]  /*07e0*/  LEA R42, R0, UR4, 0x2 ;  /* 0x00000004002a7c11 */ /* 0x000fe2000f8e10ff */
[----:B------:R-:W-:Y:S04]  /*07f0*/  LDS R45, [R4] ;  /* 0x00000000042d7984 */ /* 0x000fe80000000800 */
[----:B-1----:R-:W-:Y:S04]  /*0800*/  LDS R29, [R4+0x404] ;  /* 0x00040400041d7984 */ /* 0x002fe80000000800 */
[----:B------:R-:W-:Y:S04]  /*0810*/  LDS R28, [R4+0x808] ;  /* 0x00080800041c7984 */ /* 0x000fe80000000800 */
[----:B----4-:R-:W-:Y:S04]  /*0820*/  LDS R32, [R4+0xc0c] ;  /* 0x000c0c0004207984 */ /* 0x010fe80000000800 */
[----:B------:R-:W-:Y:S04]  /*0830*/  LDS R25, [R4+0x1010] ;  /* 0x0010100004197984 */ /* 0x000fe80000000800 */
        /* <DEDUP_REMOVED lines=10> */
[----:B------:R-:W-:Y:S01]  /*08e0*/  LDS R6, [R4+0x3c3c] ;  /* 0x003c3c0004067984 */ /* 0x000fe20000000800 */
[----:B------:R-:W-:Y:S01]  /*08f0*/  BAR.SYNC.DEFER_BLOCKING 0x0 ;  /* 0x0000000000007b1d */ /* 0x000fe20000010000 */
[----:B------:R-:W-:-:S04]  /*0900*/  PRMT R38, R7, 0x6540, R34 ;  /* 0x0000654007267816 */ /* 0x000fc80000000022 */
[----:B------:R-:W-:Y:S02]  /*0910*/  LEA.HI R36, R36, R38, RZ, 0x6 ;  /* 0x0000002624247211 */ /* 0x000fe400078f30ff */
[----:B------:R-:W-:Y:S02]  /*0920*/  ISETP.GE.AND P0, PT, R38, 0x100, PT ;  /* 0x000001002600780c */ /* 0x000fe40003f06270 */
[----:B------:R-:W-:-:S05]  /*0930*/  LOP3.LUT R36, R36, 0xffffffc0, RZ, 0xc0, !PT ;  /* 0xffffffc024247812 */ /* 0x000fca00078ec0ff */
[----:B------:R-:W-:Y:S02]  /*0940*/  IMAD.IADD R38, R38, 0x1, -R36 ;  /* 0x0000000126267824 */ /* 0x000fe400078e0a24 */
[----:B------:R-:W-:Y:S02]  /*0950*/  IMAD.MOV.U32 R36, RZ, RZ, RZ ;  /* 0x000000ffff247224 */ /* 0x000fe400078e00ff */
[----:B0-----:R-:W-:-:S04]  /*0960*/  IMAD.WIDE R26, R38, 0x4, R26 ;  /* 0x00000004261a7825 */ /* 0x001fc800078e021a */
[----:B------:R-:W-:Y:S01]  /*0970*/  IMAD.MOV.U32 R40, RZ, RZ, RZ ;  /* 0x000000ffff287224 */ /* 0x000fe200078e00ff */
[----:B--2---:R0:W-:Y:S04]  /*0980*/  STS.128 [R42], R8 ;  /* 0x000000082a007388 */ /* 0x0041e80000000c00 */
[----:B---3--:R1:W-:Y:S04]  /*0990*/  STS.128 [R42+0x10], R12 ;  /* 0x0000100c2a007388 */ /* 0x0083e80000000c00 */
[----:B-----5:R-:W-:Y:S04]  /*09a0*/  STS.128 [R42+0x20], R16 ;  /* 0x000020102a007388 */ /* 0x020fe80000000c00 */
[----:B------:R-:W-:Y:S01]  /*09b0*/  STS.128 [R42+0x30], R20 ;  /* 0x000030142a007388 */ /* 0x000fe20000000c00 */
[----:B------:R-:W-:Y:S08]  /*09c0*/  BAR.SYNC.DEFER_BLOCKING 0x0 ;  /* 0x0000000000007b1d */ /* 0x000ff00000010000 */
[----:B0-----:R-:W0:Y:S08]  /*09d0*/  LDC.64 R10, c[0x0][0x230] ;  /* 0x00008c00ff0a7b82 */ /* 0x001e300000000a00 */
[----:B------:R-:W2:Y:S01]  /*09e0*/  LDC.64 R8, c[0x0][0x238] ;  /* 0x00008e00ff087b82 */ /* 0x000ea20000000a00 */
[----:B------:R3:W4:Y:S01]  /*09f0*/  @!P0 LDG.E.EL R36, desc[UR6][R26.64] ;  /* 0x000000061a248981 */ /* 0x000722000c2e1900 */
[----:B-1----:R-:W-:-:S03]  /*0a00*/  CS2R R12, SRZ ;  /* 0x00000000000c7805 */ /* 0x002fc6000001ff00 */
[----:B------:R-:W1:Y:S04]  /*0a10*/  LDS R21, [R4] ;  /* 0x0000000004157984 */ /* 0x000e680000000800 */
[----:B------:R-:W-:Y:S01]  /*0a20*/  LDS R23, [R4+0x880] ;  /* 0x0008800004177984 */ /* 0x000fe20000000800 */
[----:B---3--:R-:W3:Y:S01]  /*0a30*/  LDC.64 R26, c[0x0][0x220] ;  /* 0x00008800ff1a7b82 */ /* 0x008ee20000000a00 */
[C---:B0-----:R-:W-:Y:S02]  /*0a40*/  IMAD.WIDE R10, R38.reuse, 0x4, R10 ;  /* 0x00000004260a7825 */ /* 0x041fe400078e020a */
[----:B------:R-:W-:Y:S02]  /*0a50*/  LDS R17, [R4+0x1980] ;  /* 0x0019800004117984 */ /* 0x000fe40000000800 */
[----:B--2---:R-:W-:-:S02]  /*0a60*/  IMAD.WIDE R8, R38, 0x4, R8 ;  /* 0x0000000426087825 */ /* 0x004fc400078e0208 */
[----:B------:R0:W2:Y:S04]  /*0a70*/  @!P0 LDG.E.EL R13, desc[UR6][R10.64] ;  /* 0x000000060a0d8981 */ /* 0x0000a8000c2e1900 */
[----:B------:R-:W2:Y:S04]  /*0a80*/  @!P0 LDG.E.EL R12, desc[UR6][R8.64] ;  /* 0x00000006080c8981 */ /* 0x000ea8000c2e1900 */
[----:B------:R-:W-:Y:S04]  /*0a90*/  LDS R15, [R4+0x1100] ;  /* 0x00110000040f7984 */ /* 0x000fe80000000800 */
[----:B0-----:R-:W-:Y:S04]  /*0aa0*/  LDS R11, [R4+0x1dc0] ;  /* 0x001dc000040b7984 */ /* 0x001fe80000000800 */
[----:B------:R-:W-:Y:S01]  /*0ab0*/  LDS R19, [R4+0x1540] ;  /* 0x0015400004137984 */ /* 0x000fe20000000800 */
[----:B---3--:R-:W-:-:S03]  /*0ac0*/  IMAD.WIDE R26, R38, 0x4, R26 ;  /* 0x00000004261a7825 */ /* 0x008fc600078e021a */
[----:B------:R-:W-:Y:S04]  /*0ad0*/  LDS R16, [R4+0x2640] ;  /* 0x0026400004107984 */ /* 0x000fe80000000800 */
[----:B------:R0:W1:Y:S04]  /*0ae0*/  @!P0 LDG.E.EL R40, desc[UR6][R26.64] ;  /* 0x000000061a288981 */ /* 0x000068000c2e1900 */
[----:B------:R-:W-:Y:S04]  /*0af0*/  LDS R18, [R4+0x440] ;  /* 0x0004400004127984 */ /* 0x000fe80000000800 */
[----:B0-----:R-:W0:Y:S01]  /*0b00*/  LDS R27, [R4+0xcc0] ;  /* 0x000cc000041b7984 */ /* 0x001e220000000800 */
[----:B------:R-:W-:Y:S01]  /*0b10*/  IMAD.MOV.U32 R10, RZ, RZ, 0x3e800000 ;  /* 0x3e800000ff0a7424 */ /* 0x000fe200078e00ff */
[----:B------:R-:W3:Y:S01]  /*0b20*/  S2UR UR4, SR_CgaCtaId ;  /* 0x00000000000479c3 */ /* 0x000ee20000008800 */
[----:B------:R-:W-:-:S02]  /*0b30*/  UMOV UR5, 0x400 ;  /* 0x0000040000057882 */ /* 0x000fc40000000000 */
[----:B---3--:R-:W-:Y:S01]  /*0b40*/  UPRMT UR4, UR4, 0x654, UR5 ;  /* 0x0000065404047896 */ /* 0x008fe20008000005 */
[----:B----4-:R-:W-:-:S04]  /*0b50*/  FADD R36, R36, 9.9999997473787516356e-06 ;  /* 0x3727c5ac24247421 */ /* 0x010fc80000000000 */
[----:B------:R-:W3:Y:S02]  /*0b60*/  MUFU.SQRT R14, R36 ;  /* 0x00000024000e7308 */ /* 0x000ee40000002000 */
[C---:B---3--:R-:W-:Y:S02]  /*0b70*/  FSETP.GT.AND P0, PT, R14.reuse, 8.50705917302346158658e+37, PT ;  /* 0x7e8000000e00780b */ /* 0x048fe40003f04000 */
[----:B------:R-:W-:-:S11]  /*0b80*/  FSETP.GEU.AND P1, PT, R14, 1.175494350822287508e-38, PT ;  /* 0x008000000e00780b */ /* 0x000fd60003f2e000 */
[----:B------:R-:W-:-:S04]  /*0b90*/  @P0 FMUL R14, R14, 0.25 ;  /* 0x3e8000000e0e0820 */ /* 0x000fc80000400000 */
[----:B------:R-:W-:-:S04]  /*0ba0*/  @!P1 FMUL R14, R14, 16777216 ;  /* 0x4b8000000e0e9820 */ /* 0x000fc80000400000 */
[----:B------:R3:W4:Y:S01]  /*0bb0*/  MUFU.RCP R8, R14 ;  /* 0x0000000e00087308 */ /* 0x0007220000001000 */
[----:B------:R-:W-:Y:S01]  /*0bc0*/  FSEL R9, R10, 1, P0 ;  /* 0x3f8000000a097808 */ /* 0x000fe20000000000 */
[----:B-1----:R-:W-:-:S04]  /*0bd0*/  FADD R21, R21, -R40 ;  /* 0x8000002815157221 */ /* 0x002fc80000000000 */
[----:B------:R-:W-:Y:S01]  /*0be0*/  @!P1 FMUL R9, R9, 16777216 ;  /* 0x4b80000009099820 */ /* 0x000fe20000400000 */
[--C-:B0-----:R-:W-:Y:S01]  /*0bf0*/  FADD R27, R27, -R40.reuse ;  /* 0x800000281b1b7221 */ /* 0x101fe20000000000 */
[----:B------:R-:W-:Y:S01]  /*0c00*/  FADD R23, R23, -R40 ;  /* 0x8000002817177221 */ /* 0x000fe20000000000 */
[----:B---3--:R-:W-:Y:S01]  /*0c10*/  LDS R14, [R4+0x2ec0] ;  /* 0x002ec000040e7984 */ /* 0x008fe20000000800 */
[----:B----4-:R-:W-:-:S04]  /*0c20*/  FMUL R8, R8, R9 ;  /* 0x0000000908087220 */ /* 0x010fc80000400000 */
[C---:B------:R-:W-:Y:S01]  /*0c30*/  FMUL R21, R8.reuse, R21 ;  /* 0x0000001508157220 */ /* 0x040fe20000400000 */
[----:B------:R-:W-:Y:S02]  /*0c40*/  LOP3.LUT R9, R37, 0xfc, RZ, 0xc0, !PT ;  /* 0x000000fc25097812 */ /* 0x000fe400078ec0ff */
[----:B------:R-:W-:Y:S01]  /*0c50*/  LDS R37, [R4+0x2a80] ;  /* 0x002a800004257984 */ /* 0x000fe20000000800 */
[--C-:B--2---:R-:W-:Y:S01]  /*0c60*/  FFMA R10, R21, R13, R12.reuse ;  /* 0x0000000d150a7223 */ /* 0x104fe2000000000c */
[C---:B------:R-:W-:Y:S02]  /*0c70*/  FMUL R21, R8.reuse, R27 ;  /* 0x0000001b08157220 */ /* 0x040fe40000400000 */
[----:B------:R-:W0:Y:S01]  /*0c80*/  LDS R27, [R4+0x2200] ;  /* 0x00220000041b7984 */ /* 0x000e220000000800 */
[C---:B------:R-:W-:Y:S01]  /*0c90*/  FMUL R23, R8.reuse, R23 ;  /* 0x0000001708177220 */ /* 0x040fe20000400000 */
[-C--:B------:R-:W-:Y:S01]  /*0ca0*/  FFMA R21, R21, R13.reuse, R12 ;  /* 0x0000000d15157223 */ /* 0x080fe2000000000c */
[--C-:B------:R-:W-:Y:S01]  /*0cb0*/  FADD R17, R17, -R40.reuse ;  /* 0x8000002811117221 */ /* 0x100fe20000000000 */
[----:B------:R-:W-:Y:S01]  /*0cc0*/  FADD R11, R11, -R40 ;  /* 0x800000280b0b7221 */ /* 0x000fe20000000000 */
[----:B------:R-:W-:Y:S01]  /*0cd0*/  FFMA R23, R23, R13, R12 ;  /* 0x0000000d17177223 */ /* 0x000fe2000000000c */
[----:B------:R-:W-:Y:S01]  /*0ce0*/  FADD R15, R15, -R40 ;  /* 0x800000280f0f7221 */ /* 0x000fe20000000000 */
[C---:B------:R-:W-:Y:S01]  /*0cf0*/  FMUL R17, R8.reuse, R17 ;  /* 0x0000001108117220 */ /* 0x040fe20000400000 */
[----:B------:R-:W-:Y:S01]  /*0d00*/  FMUL R11, R8, R11 ;  /* 0x0000000b080b7220 */ /* 0x000fe20000400000 */
[----:B------:R-:W-:Y:S01]  /*0d10*/  FSETP.GT.AND P5, PT, R32, -R21, PT ;  /* 0x800000152000720b */ /* 0x000fe20003fa4000 */
[----:B------:R-:W-:Y:S01]  /*0d20*/  FMUL R15, R8, R15 ;  /* 0x0000000f080f7220 */ /* 0x000fe20000400000 */
[C---:B------:R-:W-:Y:S01]  /*0d30*/  FSETP.GT.AND P1, PT, R28.reuse, -R23, PT ;  /* 0x800000171c00720b */ /* 0x040fe20003f24000 */
[----:B------:R-:W-:Y:S01]  /*0d40*/  FADD R22, R28, R23 ;  /* 0x000000171c167221 */ /* 0x000fe20000000000 */
[----:B------:R-:W-:Y:S01]  /*0d50*/  PRMT R9, R9, 0x6540, R34 ;  /* 0x0000654009097816 */ /* 0x000fe20000000022 */
[----:B------:R-:W-:Y:S01]  /*0d60*/  FADD R32, R32, R21 ;  /* 0x0000001520207221 */ /* 0x000fe20000000000 */
[C---:B------:R-:W-:Y:S01]  /*0d70*/  FSETP.GT.AND P0, PT, R45.reuse, -R10, PT ;  /* 0x8000000a2d00720b */ /* 0x040fe20003f04000 */
[----:B------:R-:W-:Y:S01]  /*0d80*/  FADD R45, R45, R10 ;  /* 0x0000000a2d2d7221 */ /* 0x000fe20000000000 */
[-CC-:B------:R-:W-:Y:S01]  /*0d90*/  FFMA R34, R17, R13.reuse, R12.reuse ;  /* 0x0000000d11227223 */ /* 0x180fe2000000000c */
[-CC-:B------:R-:W-:Y:S01]  /*0da0*/  FFMA R28, R11, R13.reuse, R12.reuse ;  /* 0x0000000d0b1c7223 */ /* 0x180fe2000000000c */
[----:B------:R-:W-:Y:S01]  /*0db0*/  SEL R21, RZ, 0x1fffe, !P1 ;  /* 0x0001fffeff157807 */ /* 0x000fe20004800000 */
[----:B------:R-:W-:Y:S01]  /*0dc0*/  FFMA R26, R15, R13, R12 ;  /* 0x0000000d0f1a7223 */ /* 0x000fe2000000000c */
[----:B------:R-:W-:Y:S01]  /*0dd0*/  SEL R10, RZ, 0x1, !P5 ;  /* 0x00000001ff0a7807 */ /* 0x000fe20006800000 */
[----:B------:R-:W-:Y:S01]  /*0de0*/  FADD R19, R19, -R40 ;  /* 0x8000002813137221 */ /* 0x000fe20000000000 */
[----:B------:R-:W-:Y:S01]  /*0df0*/  FSETP.GT.AND P6, PT, R41, -R34, PT ;  /* 0x800000222900720b */ /* 0x000fe20003fc4000 */
[----:B------:R-:W-:Y:S01]  /*0e00*/  FADD R23, R25, R26 ;  /* 0x0000001a19177221 */ /* 0x000fe20000000000 */
[----:B------:R-:W-:Y:S01]  /*0e10*/  FSETP.GT.AND P4, PT, R43, -R28, PT ;  /* 0x8000001c2b00720b */ /* 0x000fe20003f84000 */
[----:B------:R-:W-:Y:S01]  /*0e20*/  IMAD.IADD R10, R10, 0x1, R21 ;  /* 0x000000010a0a7824 */ /* 0x000fe200078e0215 */
[----:B------:R-:W-:Y:S01]  /*0e30*/  FSETP.GT.AND P3, PT, R25, -R26, PT ;  /* 0x8000001a1900720b */ /* 0x000fe20003f64000 */
[----:B------:R-:W1:Y:S01]  /*0e40*/  LDS R21, [R4+0x3b80] ;  /* 0x003b800004157984 */ /* 0x000e620000000800 */
[----:B------:R-:W-:Y:S01]  /*0e50*/  FMUL R19, R8, R19 ;  /* 0x0000001308137220 */ /* 0x000fe20000400000 */
[----:B------:R-:W-:-:S02]  /*0e60*/  SEL R26, RZ, 0x1fffe, !P6 ;  /* 0x0001fffeff1a7807 */ /* 0x000fc40007000000 */
[----:B------:R-:W2:Y:S01]  /*0e70*/  LDS R25, [R4+0x3fc0] ;  /* 0x003fc00004197984 */ /* 0x000ea20000000800 */
[----:B------:R-:W-:Y:S01]  /*0e80*/  SEL R11, RZ, 0x1, !P4 ;  /* 0x00000001ff0b7807 */ /* 0x000fe20006000000 */
[----:B------:R-:W-:Y:S02]  /*0e90*/  FFMA R20, R19, R13, R12 ;  /* 0x0000000d13147223 */ /* 0x000fe4000000000c */
[----:B------:R-:W-:Y:S02]  /*0ea0*/  LDS R19, [R4+0x3740] ;  /* 0x0037400004137984 */ /* 0x000fe40000000800 */
[----:B------:R-:W-:Y:S02]  /*0eb0*/  IMAD.IADD R15, R11, 0x1, R26 ;  /* 0x000000010b0f7824 */ /* 0x000fe400078e021a */
[----:B------:R-:W3:Y:S01]  /*0ec0*/  LDS R11, [R4+0x3300] ;  /* 0x00330000040b7984 */ /* 0x000ee20000000800 */
[----:B------:R-:W-:Y:S01]  /*0ed0*/  FSETP.GT.AND P1, PT, R39, -R20, PT ;  /* 0x800000142700720b */ /* 0x000fe20003f24000 */
[----:B0-----:R-:W-:Y:S01]  /*0ee0*/  FADD R27, R27, -R40 ;  /* 0x800000281b1b7221 */ /* 0x001fe20000000000 */
[----:B------:R-:W-:Y:S01]  /*0ef0*/  FADD R43, R43, R28 ;  /* 0x0000001c2b2b7221 */ /* 0x000fe20000000000 */
[----:B------:R-:W-:Y:S01]  /*0f00*/  FADD R39, R39, R20 ;  /* 0x0000001427277221 */ /* 0x000fe20000000000 */
[----:B------:R-:W-:Y:S01]  /*0f10*/  LOP3.LUT R28, R15, 0x3, RZ, 0xc0, !PT ;  /* 0x000000030f1c7812 */ /* 0x000fe200078ec0ff */
[--C-:B------:R-:W-:Y:S01]  /*0f20*/  FADD R37, R37, -R40.reuse ;  /* 0x8000002825257221 */ /* 0x100fe20000000000 */
[----:B------:R-:W-:Y:S01]  /*0f30*/  SEL R26, RZ, 0x7fff8, !P3 ;  /* 0x0007fff8ff1a7807 */ /* 0x000fe20005800000 */
[----:B------:R-:W-:Y:S01]  /*0f40*/  FADD R15, R14, -R40 ;  /* 0x800000280e0f7221 */ /* 0x000fe20000000000 */
[----:B------:R-:W-:Y:S01]  /*0f50*/  SEL R20, RZ, 0x4, !P1 ;  /* 0x00000004ff147807 */ /* 0x000fe20004800000 */
[C---:B------:R-:W-:Y:S01]  /*0f60*/  FMUL R17, R8.reuse, R27 ;  /* 0x0000001b08117220 */ /* 0x040fe20000400000 */
[C---:B------:R-:W-:Y:S01]  /*0f70*/  FMUL R37, R8.reuse, R37 ;  /* 0x0000002508257220 */ /* 0x040fe20000400000 */
[----:B------:R-:W-:Y:S01]  /*0f80*/  FMUL R27, R8, R15 ;  /* 0x0000000f081b7220 */ /* 0x000fe20000400000 */
[----:B------:R-:W-:Y:S01]  /*0f90*/  IADD3 R14, R28, R26, R20 ;  /* 0x0000001a1c0e7210 */ /* 0x000fe20007ffe014 */
[-C--:B------:R-:W-:Y:S01]  /*0fa0*/  FFMA R20, R17, R13.reuse, R12 ;  /* 0x0000000d11147223 */ /* 0x080fe2000000000c */
[----:B------:R-:W-:Y:S01]  /*0fb0*/  FADD R17, R16, -R40 ;  /* 0x8000002810117221 */ /* 0x000fe20000000000 */
[-CC-:B------:R-:W-:Y:S01]  /*0fc0*/  FFMA R16, R37, R13.reuse, R12.reuse ;  /* 0x0000000d25107223 */ /* 0x180fe2000000000c */
[----:B------:R-:W-:Y:S01]  /*0fd0*/  FFMA R37, R27, R13, R12 ;  /* 0x0000000d1b257223 */ /* 0x000fe2000000000c */
[----:B------:R-:W-:Y:S01]  /*0fe0*/  FADD R15, R18, -R40 ;  /* 0x80000028120f7221 */ /* 0x000fe20000000000 */
[----:B------:R-:W-:-:S02]  /*0ff0*/  FMUL R17, R8, R17 ;  /* 0x0000001108117220 */ /* 0x000fc40000400000 */
[----:B------:R-:W-:Y:S01]  /*1000*/  FSETP.GT.AND P4, PT, R35, -R16, PT ;  /* 0x800000102300720b */ /* 0x000fe20003f84000 */
[----:B------:R-:W-:Y:S01]  /*1010*/  FMUL R27, R8, R15 ;  /* 0x0000000f081b7220 */ /* 0x000fe20000400000 */
[----:B------:R-:W-:Y:S01]  /*1020*/  FSETP.GT.AND P3, PT, R30, -R37, PT ;  /* 0x800000251e00720b */ /* 0x000fe20003f64000 */
[----:B------:R-:W0:Y:S01]  /*1030*/  S2R R15, SR_TID.X ;  /* 0x00000000000f7919 */ /* 0x000e220000002100 */
[----:B------:R-:W-:Y:S01]  /*1040*/  FFMA R18, R17, R13, R12 ;  /* 0x0000000d11127223 */ /* 0x000fe2000000000c */
[----:B------:R-:W-:Y:S02]  /*1050*/  SEL R26, RZ, 0x1fffe, !P4 ;  /* 0x0001fffeff1a7807 */ /* 0x000fe40006000000 */
[----:B------:R-:W-:Y:S01]  /*1060*/  SEL R17, RZ, 0x1, !P3 ;  /* 0x00000001ff117807 */ /* 0x000fe20005800000 */
[----:B-1----:R-:W-:Y:S01]  /*1070*/  FADD R21, R21, -R40 ;  /* 0x8000002815157221 */ /* 0x002fe20000000000 */
[----:B------:R-:W-:Y:S02]  /*1080*/  FSETP.GT.AND P1, PT, R31, -R20, PT ;  /* 0x800000141f00720b */ /* 0x000fe40003f24000 */
[----:B------:R-:W-:Y:S01]  /*1090*/  FSETP.GT.AND P4, PT, R33, -R18, PT ;  /* 0x800000122100720b */ /* 0x000fe20003f84000 */
[----:B------:R-:W-:-:S02]  /*10a0*/  IMAD.IADD R28, R17, 0x1, R26 ;  /* 0x00000001111c7824 */ /* 0x000fc400078e021a */
[----:B--2---:R-:W-:Y:S01]  /*10b0*/  FADD R25, R25, -R40 ;  /* 0x8000002819197221 */ /* 0x004fe20000000000 */
[----:B------:R-:W-:Y:S01]  /*10c0*/  FADD R31, R31, R20 ;  /* 0x000000141f1f7221 */ /* 0x000fe20000000000 */
[----:B------:R-:W-:Y:S01]  /*10d0*/  FFMA R20, R27, R13, R12 ;  /* 0x0000000d1b147223 */ /* 0x000fe2000000000c */
[----:B------:R-:W-:Y:S01]  /*10e0*/  SEL R26, RZ, 0x7fff8, !P1 ;  /* 0x0007fff8ff1a7807 */ /* 0x000fe20004800000 */
[C---:B------:R-:W-:Y:S01]  /*10f0*/  FMUL R21, R8.reuse, R21 ;  /* 0x0000001508157220 */ /* 0x040fe20000400000 */
[----:B------:R-:W-:Y:S01]  /*1100*/  SEL R17, RZ, 0x4, !P4 ;  /* 0x00000004ff117807 */ /* 0x000fe20006000000 */
[----:B------:R-:W-:Y:S01]  /*1110*/  FMUL R25, R8, R25 ;  /* 0x0000001908197220 */ /* 0x000fe20000400000 */
[----:B------:R-:W-:Y:S01]  /*1120*/  LOP3.LUT R28, R28, 0x3, RZ, 0xc0, !PT ;  /* 0x000000031c1c7812 */ /* 0x000fe200078ec0ff */
[--C-:B---3--:R-:W-:Y:S01]  /*1130*/  FADD R11, R11, -R40.reuse ;  /* 0x800000280b0b7221 */ /* 0x108fe20000000000 */
[----:B------:R-:W-:Y:S01]  /*1140*/  FSETP.GT.AND P3, PT, R29, -R20, PT ;  /* 0x800000141d00720b */ /* 0x000fe20003f64000 */
[----:B------:R-:W-:Y:S01]  /*1150*/  FADD R19, R19, -R40 ;  /* 0x8000002813137221 */ /* 0x000fe20000000000 */
[----:B------:R-:W-:Y:S01]  /*1160*/  IADD3 R17, R28, R26, R17 ;  /* 0x0000001a1c117210 */ /* 0x000fe20007ffe011 */
[-CC-:B------:R-:W-:Y:S01]  /*1170*/  FFMA R26, R21, R13.reuse, R12.reuse ;  /* 0x0000000d151a7223 */ /* 0x180fe2000000000c */
[----:B------:R-:W-:Y:S01]  /*1180*/  FFMA R25, R25, R13, R12 ;  /* 0x0000000d19197223 */ /* 0x000fe2000000000c */
[----:B------:R-:W-:Y:S01]  /*1190*/  FADD R33, R33, R18 ;  /* 0x0000001221217221 */ /* 0x000fe20000000000 */
[----:B------:R-:W-:Y:S01]  /*11a0*/  LOP3.LUT R18, R10, 0x3, RZ, 0xc0, !PT ;  /* 0x000000030a127812 */ /* 0x000fe200078ec0ff */
[C---:B------:R-:W-:Y:S01]  /*11b0*/  FMUL R11, R8.reuse, R11 ;  /* 0x0000000b080b7220 */ /* 0x040fe20000400000 */
[----:B------:R-:W-:Y:S01]  /*11c0*/  SEL R27, RZ, 0x7fff8, !P0 ;  /* 0x0007fff8ff1b7807 */ /* 0x000fe20004000000 */
[----:B------:R-:W-:Y:S01]  /*11d0*/  FMUL R19, R8, R19 ;  /* 0x0000001308137220 */ /* 0x000fe20000400000 */
[----:B------:R-:W-:Y:S01]  /*11e0*/  SEL R10, RZ, 0x4, !P3 ;  /* 0x00000004ff0a7807 */ /* 0x000fe20005800000 */
[----:B------:R-:W-:Y:S01]  /*11f0*/  FADD R35, R35, R16 ;  /* 0x0000001023237221 */ /* 0x000fe20000000000 */
[----:B------:R-:W-:-:S02]  /*1200*/  FSETP.GT.AND P0, PT, R3, -R26, PT ;  /* 0x8000001a0300720b */ /* 0x000fc40003f04000 */
[----:B------:R-:W-:Y:S01]  /*1210*/  FSETP.GT.AND P1, PT, R6, -R25, PT ;  /* 0x800000190600720b */ /* 0x000fe20003f24000 */
[----:B------:R-:W-:Y:S01]  /*1220*/  FFMA R11, R11, R13, R12 ;  /* 0x0000000d0b0b7223 */ /* 0x000fe2000000000c */
[----:B------:R-:W-:Y:S01]  /*1230*/  IADD3 R16, R18, R27, R10 ;  /* 0x0000001b12107210 */ /* 0x000fe20007ffe00a */
[----:B------:R-:W-:Y:S01]  /*1240*/  FFMA R10, R19, R13, R12 ;  /* 0x0000000d130a7223 */ /* 0x000fe2000000000c */
[----:B------:R-:W-:Y:S02]  /*1250*/  SEL R28, RZ, 0x1fffe, !P0 ;  /* 0x0001fffeff1c7807 */ /* 0x000fe40004000000 */
[----:B------:R-:W-:Y:S01]  /*1260*/  SEL R13, RZ, 0x1, !P1 ;  /* 0x00000001ff0d7807 */ /* 0x000fe20004800000 */
[----:B------:R-:W-:Y:S01]  /*1270*/  FADD R41, R41, R34 ;  /* 0x0000002229297221 */ /* 0x000fe20000000000 */
[----:B0-----:R-:W-:Y:S01]  /*1280*/  IMAD.SHL.U32 R19, R15, 0x10, RZ ;  /* 0x000000100f137824 */ /* 0x001fe200078e00ff */
[----:B------:R-:W-:Y:S02]  /*1290*/  FSETP.GT.AND P3, PT, R0, -R11, PT ;  /* 0x8000000b0000720b */ /* 0x000fe40003f64000 */
[----:B------:R-:W-:Y:S01]  /*12a0*/  IMAD.IADD R34, R28, 0x1, R13 ;  /* 0x000000011c227824 */ /* 0x000fe200078e020d */
[----:B------:R-:W-:-:S02]  /*12b0*/  FSETP.GT.AND P0, PT, R5, -R10, PT ;  /* 0x8000000a0500720b */ /* 0x000fc40003f04000 */
[----:B------:R-:W-:Y:S02]  /*12c0*/  SHF.R.U32.HI R8, RZ, 0x2, R15 ;  /* 0x00000002ff087819 */ /* 0x000fe4000001160f */
[----:B------:R-:W-:Y:S02]  /*12d0*/  SEL R28, RZ, 0x7fff8, !P3 ;  /* 0x0007fff8ff1c7807 */ /* 0x000fe40005800000 */
[----:B------:R-:W-:Y:S02]  /*12e0*/  SEL R27, RZ, 0x4, !P0 ;  /* 0x00000004ff1b7807 */ /* 0x000fe40004000000 */
[----:B------:R-:W-:Y:S02]  /*12f0*/  LOP3.LUT R34, R34, 0x3, RZ, 0xc0, !PT ;  /* 0x0000000322227812 */ /* 0x000fe400078ec0ff */
[----:B------:R-:W-:Y:S02]  /*1300*/  LOP3.LUT R12, R15, 0xf0, RZ, 0xc0, !PT ;  /* 0x000000f00f0c7812 */ /* 0x000fe400078ec0ff */
[----:B------:R-:W-:-:S02]  /*1310*/  LOP3.LUT R19, R19, 0xff0, RZ, 0xc0, !PT ;  /* 0x00000ff013137812 */ /* 0x000fc400078ec0ff */
[----:B------:R-:W-:Y:S01]  /*1320*/  LOP3.LUT R8, R8, 0x30, RZ, 0xc0, !PT ;  /* 0x0000003008087812 */ /* 0x000fe200078ec0ff */
[----:B------:R-:W-:Y:S01]  /*1330*/  IMAD.SHL.U32 R18, R16, 0x1000, RZ ;  /* 0x0000100010127824 */ /* 0x000fe200078e00ff */
[----:B------:R-:W-:Y:S02]  /*1340*/  LOP3.LUT R21, R14, 0xf, RZ, 0xc0, !PT ;  /* 0x0000000f0e157812 */ /* 0x000fe400078ec0ff */
[----:B------:R-:W-:Y:S01]  /*1350*/  IADD3 R27, R34, R28, R27 ;  /* 0x0000001c221b7210 */ /* 0x000fe20007ffe01b */
[C---:B------:R-:W-:Y:S01]  /*1360*/  IMAD.IADD R12, R19.reuse, 0x1, R12 ;  /* 0x00000001130c7824 */ /* 0x040fe200078e020c */
[----:B------:R-:W-:Y:S01]  /*1370*/  IADD3 R8, R19, UR4, R8 ;  /* 0x0000000413087c10 */ /* 0x000fe2000fffe008 */
[----:B------:R-:W-:Y:S01]  /*1380*/  IMAD R14, R21, 0x100, R18 ;  /* 0x00000100150e7824 */ /* 0x000fe200078e0212 */
[----:B------:R-:W-:Y:S02]  /*1390*/  LOP3.LUT R19, R16, 0x1, RZ, 0xc0, !PT ;  /* 0x0000000110137812 */ /* 0x000fe400078ec0ff */
[----:B------:R-:W-:-:S02]  /*13a0*/  LOP3.LUT R16, R27, 0xf, RZ, 0xc0, !PT ;  /* 0x0000000f1b107812 */ /* 0x000fc400078ec0ff */
[----:B------:R-:W-:Y:S02]  /*13b0*/  LOP3.LUT R18, R18, 0xffff, RZ, 0xc0, !PT ;  /* 0x0000ffff12127812 */ /* 0x000fe400078ec0ff */
[----:B------:R-:W-:Y:S01]  /*13c0*/  LOP3.LUT R40, R15, 0xff, RZ, 0xc0, !PT ;  /* 0x000000ff0f287812 */ /* 0x000fe200078ec0ff */
[----:B------:R-:W-:Y:S01]  /*13d0*/  BAR.SYNC.DEFER_BLOCKING 0x0 ;  /* 0x0000000000007b1d */ /* 0x000fe20000010000 */
[----:B------:R-:W-:Y:S01]  /*13e0*/  SHF.R.U32.HI R21, RZ, 0xf, R18 ;  /* 0x0000000fff157819 */ /* 0x000fe20000011612 */
[----:B------:R-:W-:Y:S01]  /*13f0*/  IMAD R17, R17, 0x10, R16 ;  /* 0x0000001011117824 */ /* 0x000fe200078e0210 */
[--C-:B------:R-:W-:Y:S02]  /*1400*/  SHF.R.U32.HI R15, RZ, 0xe, R18.reuse ;  /* 0x0000000eff0f7819 */ /* 0x100fe40000011612 */
[----:B------:R-:W-:Y:S02]  /*1410*/  SHF.R.U32.HI R18, RZ, 0xd, R18 ;  /* 0x0000000dff127819 */ /* 0x000fe40000011612 */
[----:B------:R-:W-:-:S02]  /*1420*/  LOP3.LUT R28, R21, 0x1, RZ, 0xc0, !PT ;  /* 0x00000001151c7812 */ /* 0x000fc400078ec0ff */
[----:B------:R-:W-:Y:S02]  /*1430*/  LOP3.LUT R34, R14, 0xffff, RZ, 0xc0, !PT ;  /* 0x0000ffff0e227812 */ /* 0x000fe400078ec0ff */
[----:B------:R-:W-:Y:S02]  /*1440*/  LOP3.LUT R17, R14, 0xff, R17, 0xf8, !PT ;  /* 0x000000ff0e117812 */ /* 0x000fe400078ef811 */
[----:B------:R-:W-:Y:S02]  /*1450*/  LOP3.LUT R27, R18, 0x1, RZ, 0xc0, !PT ;  /* 0x00000001121b7812 */ /* 0x000fe400078ec0ff */
[----:B------:R-:W-:Y:S02]  /*1460*/  ISETP.NE.U32.AND P6, PT, R28, 0x1, PT ;  /* 0x000000011c00780c */ /* 0x000fe40003fc5070 */
[----:B------:R-:W-:Y:S02]  /*1470*/  SHF.R.U32.HI R14, RZ, 0xb, R34 ;  /* 0x0000000bff0e7819 */ /* 0x000fe40000011622 */
[----:B------:R-:W-:-:S02]  /*1480*/  LOP3.LUT R28, R17, 0xffff, RZ, 0xc0, !PT ;  /* 0x0000ffff111c7812 */ /* 0x000fc400078ec0ff */
[----:B------:R-:W-:Y:S01]  /*1490*/  ISETP.NE.U32.AND P3, PT, R27, 0x1, PT ;  /* 0x000000011b00780c */ /* 0x000fe20003f65070 */
[----:B------:R0:W-:Y:S01]  /*14a0*/  STS.U8 [R40+UR4+0xff0], R13 ;  /* 0x000ff00d28007988 */ /* 0x0001e20008000004 */
[--C-:B------:R-:W-:Y:S02]  /*14b0*/  SHF.R.U32.HI R36, RZ, 0x7, R28.reuse ;  /* 0x00000007ff247819 */ /* 0x100fe4000001161c */
[--C-:B------:R-:W-:Y:S01]  /*14c0*/  SHF.R.U32.HI R38, RZ, 0x6, R28.reuse ;  /* 0x00000006ff267819 */ /* 0x100fe2000001161c */
[----:B------:R1:W-:Y:S01]  /*14d0*/  STS.U8 [R40+UR4+0x330], R19 ;  /* 0x0003301328007988 */ /* 0x0003e20008000004 */
[--C-:B------:R-:W-:Y:S02]  /*14e0*/  SHF.R.U32.HI R16, RZ, 0x5, R28.reuse ;  /* 0x00000005ff107819 */ /* 0x100fe4000001161c */
[--C-:B------:R-:W-:Y:S01]  /*14f0*/  SHF.R.U32.HI R17, RZ, 0x4, R28.reuse ;  /* 0x00000004ff117819 */ /* 0x100fe2000001161c */
[----:B------:R2:W-:Y:S01]  /*1500*/  STS.U8 [R40+UR4+0x220], R27 ;  /* 0x0002201b28007988 */ /* 0x0005e20008000004 */
[----:B------:R-:W-:-:S02]  /*1510*/  SHF.R.U32.HI R18, RZ, 0x3, R28 ;  /* 0x00000003ff127819 */ /* 0x000fc4000001161c */
[----:B0-----:R-:W-:Y:S02]  /*1520*/  LOP3.LUT R13, R14, 0x1, RZ, 0xc0, !PT ;  /* 0x000000010e0d7812 */ /* 0x001fe400078ec0ff */
[--C-:B------:R-:W-:Y:S02]  /*1530*/  SHF.R.U32.HI R14, RZ, 0x9, R34.reuse ;  /* 0x00000009ff0e7819 */ /* 0x100fe40000011622 */
[--C-:B-1----:R-:W-:Y:S02]  /*1540*/  SHF.R.U32.HI R19, RZ, 0xa, R34.reuse ;  /* 0x0000000aff137819 */ /* 0x102fe40000011622 */
[----:B------:R-:W-:Y:S02]  /*1550*/  SHF.R.U32.HI R34, RZ, 0x8, R34 ;  /* 0x00000008ff227819 */ /* 0x000fe40000011622 */
[--C-:B--2---:R-:W-:Y:S02]  /*1560*/  SHF.R.U32.HI R27, RZ, 0x2, R28.reuse ;  /* 0x00000002ff1b7819 */ /* 0x104fe4000001161c */
[----:B------:R-:W-:Y:S01]  /*1570*/  SHF.R.U32.HI R28, RZ, 0x1, R28 ;  /* 0x00000001ff1c7819 */ /* 0x000fe2000001161c */
[----:B------:R0:W-:Y:S01]  /*1580*/  STS.U8 [R40+UR4], R21 ;  /* 0x0000001528007988 */ /* 0x0001e20008000004 */
[----:B------:R-:W-:-:S02]  /*1590*/  LOP3.LUT R15, R15, 0x1, RZ, 0xc0, !PT ;  /* 0x000000010f0f7812 */ /* 0x000fc400078ec0ff */
[----:B------:R-:W-:Y:S02]  /*15a0*/  LOP3.LUT R19, R19, 0x1, RZ, 0xc0, !PT ;  /* 0x0000000113137812 */ /* 0x000fe400078ec0ff */
[----:B------:R-:W-:Y:S02]  /*15b0*/  LOP3.LUT R34, R34, 0x1, RZ, 0xc0, !PT ;  /* 0x0000000122227812 */ /* 0x000fe400078ec0ff */
[----:B------:R-:W-:Y:S02]  /*15c0*/  LOP3.LUT R36, R36, 0x1, RZ, 0xc0, !PT ;  /* 0x0000000124247812 */ /* 0x000fe400078ec0ff */
[----:B------:R-:W-:Y:S02]  /*15d0*/  LOP3.LUT R38, R38, 0x1, RZ, 0xc0, !PT ;  /* 0x0000000126267812 */ /* 0x000fe400078ec0ff */
[----:B0-----:R-:W-:Y:S02]  /*15e0*/  LOP3.LUT R21, R14, 0x1, RZ, 0xc0, !PT ;  /* 0x000000010e157812 */ /* 0x001fe400078ec0ff */
[----:B------:R-:W-:-:S02]  /*15f0*/  LOP3.LUT R16, R16, 0x1, RZ, 0xc0, !PT ;  /* 0x0000000110107812 */ /* 0x000fc400078ec0ff */
[----:B------:R-:W-:Y:S02]  /*1600*/  LOP3.LUT R17, R17, 0x1, RZ, 0xc0, !PT ;  /* 0x0000000111117812 */ /* 0x000fe400078ec0ff */
[----:B------:R-:W-:Y:S02]  /*1610*/  LOP3.LUT R18, R18, 0x1, RZ, 0xc0, !PT ;  /* 0x0000000112127812 */ /* 0x000fe400078ec0ff */
[----:B------:R-:W-:Y:S02]  /*1620*/  LOP3.LUT R27, R27, 0x1, RZ, 0xc0, !PT ;  /* 0x000000011b1b7812 */ /* 0x000fe400078ec0ff */
[----:B------:R-:W-:Y:S01]  /*1630*/  LOP3.LUT R28, R28, 0x1, RZ, 0xc0, !PT ;  /* 0x000000011c1c7812 */ /* 0x000fe200078ec0ff */
[----:B------:R-:W-:Y:S04]  /*1640*/  STS.U8 [R40+UR4+0x110], R15 ;  /* 0x0001100f28007988 */ /* 0x000fe80008000004 */
        /* <DEDUP_REMOVED lines=10> */
[----:B------:R-:W-:Y:S01]  /*16f0*/  STS.U8 [R40+UR4+0xee0], R28 ;  /* 0x000ee01c28007988 */ /* 0x000fe20008000004 */
[----:B------:R-:W-:-:S02]  /*1700*/  ISETP.NE.U32.AND P0, PT, R15, 0x1, PT ;  /* 0x000000010f00780c */ /* 0x000fc40003f05070 */
[----:B------:R-:W-:Y:S01]  /*1710*/  ISETP.NE.U32.AND P4, PT, R13, 0x1, PT ;  /* 0x000000010d00780c */ /* 0x000fe20003f85070 */
[----:B------:R-:W-:Y:S06]  /*1720*/  BAR.SYNC.DEFER_BLOCKING 0x0 ;  /* 0x0000000000007b1d */ /* 0x000fec0000010000 */
[----:B------:R-:W0:Y:S01]  /*1730*/  LDS.128 R12, [R12+UR4] ;  /* 0x000000040c0c7984 */ /* 0x000e220008000c00 */
[----:B------:R-:W-:Y:S01]  /*1740*/  @!P5 FMUL R32, R32, 0.22916667163372039795 ;  /* 0x3e6aaaab2020d820 */ /* 0x000fe20000400000 */
[----:B------:R-:W-:Y:S01]  /*1750*/  FADD R29, R29, R20 ;  /* 0x000000141d1d7221 */ /* 0x000fe20000000000 */
[----:B------:R-:W-:Y:S01]  /*1760*/  ISETP.NE.U32.AND P5, PT, R19, 0x1, PT ;  /* 0x000000011300780c */ /* 0x000fe20003fa5070 */
[----:B------:R-:W-:Y:S01]  /*1770*/  @P6 FMUL R45, R45, 0.22916667163372039795 ;  /* 0x3e6aaaab2d2d6820 */ /* 0x000fe20000400000 */
[----:B------:R-:W-:Y:S01]  /*1780*/  FADD R37, R30, R37 ;  /* 0x000000251e257221 */ /* 0x000fe20000000000 */
[----:B------:R-:W-:Y:S01]  /*1790*/  ISETP.NE.U32.AND P6, PT, R21, 0x1, PT ;  /* 0x000000011500780c */ /* 0x000fe20003fc5070 */
[----:B------:R-:W-:Y:S01]  /*17a0*/  @P0 FMUL R29, R29, 0.22916667163372039795 ;  /* 0x3e6aaaab1d1d0820 */ /* 0x000fe20000400000 */
[----:B------:R-:W-:Y:S01]  /*17b0*/  ISETP.NE.U32.AND P0, PT, R34, 0x1, PT ;  /* 0x000000012200780c */ /* 0x000fe20003f05070 */
[----:B------:R-:W-:Y:S01]  /*17c0*/  @P3 FMUL R22, R22, 0.22916667163372039795 ;  /* 0x3e6aaaab16163820 */ /* 0x000fe20000400000 */
[----:B------:R-:W-:Y:S01]  /*17d0*/  ISETP.NE.U32.AND P3, PT, R36, 0x1, PT ;  /* 0x000000012400780c */ /* 0x000fe20003f65070 */
[----:B------:R-:W-:Y:S01]  /*17e0*/  @P4 FMUL R23, R23, 0.22916667163372039795 ;  /* 0x3e6aaaab17174820 */ /* 0x000fe20000400000 */
[----:B------:R-:W-:Y:S01]  /*17f0*/  ULDC.64 UR4, c[0x0][0x240] ;  /* 0x0000900000047ab9 */ /* 0x000fe20000000a00 */
[----:B0-----:R-:W-:-:S02]  /*1800*/  PRMT R19, R12, 0x7772, RZ ;  /* 0x000077720c137816 */ /* 0x001fc400000000ff */
[----:B------:R-:W-:Y:S02]  /*1810*/  PRMT R20, R12, 0x7771, RZ ;  /* 0x000077710c147816 */ /* 0x000fe400000000ff */
[C---:B------:R-:W-:Y:S02]  /*1820*/  PRMT R21, R13.reuse, 0x7772, RZ ;  /* 0x000077720d157816 */ /* 0x040fe400000000ff */
[----:B------:R-:W-:Y:S02]  /*1830*/  PRMT R20, R20, 0x5410, R19 ;  /* 0x0000541014147816 */ /* 0x000fe40000000013 */
[----:B------:R-:W-:Y:S02]  /*1840*/  PRMT R30, R13, 0x7771, RZ ;  /* 0x000077710d1e7816 */ /* 0x000fe400000000ff */
[----:B------:R-:W-:Y:S02]  /*1850*/  PRMT R19, R12, 0x7770, RZ ;  /* 0x000077700c137816 */ /* 0x000fe400000000ff */
[----:B------:R-:W-:-:S02]  /*1860*/  LOP3.LUT R20, R20, 0x10001, RZ, 0xc0, !PT ;  /* 0x0001000114147812 */ /* 0x000fc400078ec0ff */
[----:B------:R-:W-:Y:S02]  /*1870*/  PRMT R21, R30, 0x5410, R21 ;  /* 0x000054101e157816 */ /* 0x000fe40000000015 */
[----:B------:R-:W-:Y:S02]  /*1880*/  LOP3.LUT R34, R19, 0x1, RZ, 0xc0, !PT ;  /* 0x0000000113227812 */ /* 0x000fe400078ec0ff */
[----:B------:R-:W-:Y:S02]  /*1890*/  LOP3.LUT R19, R20, 0xffff, RZ, 0xc0, !PT ;  /* 0x0000ffff14137812 */ /* 0x000fe400078ec0ff */
[----:B------:R-:W-:Y:S02]  /*18a0*/  SHF.R.U32.HI R30, RZ, 0x18, R12 ;  /* 0x00000018ff1e7819 */ /* 0x000fe4000001160c */
[----:B------:R-:W-:Y:S02]  /*18b0*/  PRMT R12, R13, 0x7770, RZ ;  /* 0x000077700d0c7816 */ /* 0x000fe400000000ff */
[----:B------:R-:W-:-:S02]  /*18c0*/  LOP3.LUT R21, R21, 0x10001, RZ, 0xc0, !PT ;  /* 0x0001000115157812 */ /* 0x000fc400078ec0ff */
[----:B------:R-:W-:Y:S02]  /*18d0*/  PRMT R36, R20, 0x7732, RZ ;  /* 0x0000773214247816 */ /* 0x000fe400000000ff */
[----:B------:R-:W-:Y:S02]  /*18e0*/  PRMT R19, R34, 0x3340, R19 ;  /* 0x0000334022137816 */ /* 0x000fe40000000013 */
[----:B------:R-:W-:Y:S02]  /*18f0*/  SGXT.U32 R20, R30, 0x1 ;  /* 0x000000011e14781a */ /* 0x000fe40000000000 */
[----:B------:R-:W-:Y:S01]  /*1900*/  LOP3.LUT R34, R12, 0x1, RZ, 0xc0, !PT ;  /* 0x000000010c227812 */ /* 0x000fe200078ec0ff */
[----:B------:R-:W-:Y:S01]  /*1910*/  IMAD.MOV.U32 R12, RZ, RZ, R36 ;  /* 0x000000ffff0c7224 */ /* 0x000fe200078e0024 */
[----:B------:R-:W-:-:S04]  /*1920*/  LOP3.LUT R30, R21, 0xffff, RZ, 0xc0, !PT ;  /* 0x0000ffff151e7812 */ /* 0x000fc800078ec0ff */
[----:B------:R-:W-:Y:S02]  /*1930*/  PRMT R30, R34, 0x3340, R30 ;  /* 0x00003340221e7816 */ /* 0x000fe4000000001e */
[----:B------:R-:W-:Y:S02]  /*1940*/  SHF.R.U32.HI R34, RZ, 0x18, R13 ;  /* 0x00000018ff227819 */ /* 0x000fe4000001160d */
[----:B------:R-:W-:Y:S02]  /*1950*/  PRMT R12, R12, 0x3340, R20 ;  /* 0x000033400c0c7816 */ /* 0x000fe40000000014 */
[C---:B------:R-:W-:Y:S02]  /*1960*/  PRMT R13, R14.reuse, 0x7772, RZ ;  /* 0x000077720e0d7816 */ /* 0x040fe400000000ff */
[----:B------:R-:W-:Y:S02]  /*1970*/  PRMT R20, R14, 0x7771, RZ ;  /* 0x000077710e147816 */ /* 0x000fe400000000ff */
[----:B------:R-:W-:-:S02]  /*1980*/  PRMT R21, R21, 0x7732, RZ ;  /* 0x0000773215157816 */ /* 0x000fc400000000ff */
[----:B------:R-:W-:Y:S02]  /*1990*/  SGXT.U32 R34, R34, 0x1 ;  /* 0x000000012222781a */ /* 0x000fe40000000000 */
[----:B------:R-:W-:Y:S02]  /*19a0*/  PRMT R20, R20, 0x5410, R13 ;  /* 0x0000541014147816 */ /* 0x000fe4000000000d */
[----:B------:R-:W-:Y:S02]  /*19b0*/  PRMT R13, R21, 0x3340, R34 ;  /* 0x00003340150d7816 */ /* 0x000fe40000000022 */
[C---:B------:R-:W-:Y:S02]  /*19c0*/  PRMT R34, R15.reuse, 0x7772, RZ ;  /* 0x000077720f227816 */ /* 0x040fe400000000ff */
[----:B------:R-:W-:Y:S02]  /*19d0*/  PRMT R36, R15, 0x7771, RZ ;  /* 0x000077710f247816 */ /* 0x000fe400000000ff */
[----:B------:R-:W-:-:S02]  /*19e0*/  LOP3.LUT R20, R20, 0x10001, RZ, 0xc0, !PT ;  /* 0x0001000114147812 */ /* 0x000fc400078ec0ff */
[----:B------:R-:W-:Y:S02]  /*19f0*/  PRMT R21, R14, 0x7770, RZ ;  /* 0x000077700e157816 */ /* 0x000fe400000000ff */
[----:B------:R-:W-:Y:S02]  /*1a00*/  PRMT R34, R36, 0x5410, R34 ;  /* 0x0000541024227816 */ /* 0x000fe40000000022 */
[----:B------:R-:W-:Y:S02]  /*1a10*/  LOP3.LUT R21, R21, 0x1, RZ, 0xc0, !PT ;  /* 0x0000000115157812 */ /* 0x000fe400078ec0ff */
[----:B------:R-:W-:-:S04]  /*1a20*/  LOP3.LUT R36, R20, 0xffff, RZ, 0xc0, !PT ;  /* 0x0000ffff14247812 */ /* 0x000fc800078ec0ff */
[----:B------:R-:W-:Y:S02]  /*1a30*/  PRMT R36, R21, 0x3340, R36 ;  /* 0x0000334015247816 */ /* 0x000fe40000000024 */
[----:B------:R-:W-:Y:S02]  /*1a40*/  LOP3.LUT R21, R34, 0x10001, RZ, 0xc0, !PT ;  /* 0x0001000122157812 */ /* 0x000fe400078ec0ff */
[----:B------:R-:W-:Y:S02]  /*1a50*/  PRMT R34, R15, 0x7770, RZ ;  /* 0x000077700f227816 */ /* 0x000fe400000000ff */
[----:B------:R-:W-:Y:S02]  /*1a60*/  ISETP.NE.U32.AND P4, PT, R38, 0x1, PT ;  /* 0x000000012600780c */ /* 0x000fe40003f85070 */
[----:B------:R-:W-:Y:S02]  /*1a70*/  LOP3.LUT R38, R34, 0x1, RZ, 0xc0, !PT ;  /* 0x0000000122267812 */ /* 0x000fe400078ec0ff */
[----:B------:R-:W-:-:S02]  /*1a80*/  LOP3.LUT R34, R21, 0xffff, RZ, 0xc0, !PT ;  /* 0x0000ffff15227812 */ /* 0x000fc400078ec0ff */
[----:B------:R-:W-:Y:S02]  /*1a90*/  SHF.R.U32.HI R14, RZ, 0x18, R14 ;  /* 0x00000018ff0e7819 */ /* 0x000fe4000001160e */
[----:B------:R-:W-:Y:S02]  /*1aa0*/  PRMT R20, R20, 0x7732, RZ ;  /* 0x0000773214147816 */ /* 0x000fe400000000ff */
[----:B------:R-:W-:Y:S02]  /*1ab0*/  PRMT R40, R21, 0x7732, RZ ;  /* 0x0000773215287816 */ /* 0x000fe400000000ff */
[----:B------:R-:W-:Y:S02]  /*1ac0*/  PRMT R34, R38, 0x3340, R34 ;  /* 0x0000334026227816 */ /* 0x000fe40000000022 */
[----:B------:R-:W-:Y:S02]  /*1ad0*/  SHF.R.U32.HI R38, RZ, 0x18, R15 ;  /* 0x00000018ff267819 */ /* 0x000fe4000001160f */
[----:B------:R-:W-:Y:S01]  /*1ae0*/  SGXT.U32 R15, R14, 0x1 ;  /* 0x000000010e0f781a */ /* 0x000fe20000000000 */
[----:B------:R-:W-:Y:S01]  /*1af0*/  IMAD.MOV.U32 R14, RZ, RZ, R20 ;  /* 0x000000ffff0e7224 */ /* 0x000fe200078e0014 */
[----:B------:R-:W-:Y:S01]  /*1b00*/  SGXT.U32 R21, R38, 0x1 ;  /* 0x000000012615781a */ /* 0x000fe20000000000 */
[----:B------:R-:W-:-:S02]  /*1b10*/  IMAD.MOV.U32 R20, RZ, RZ, R40 ;  /* 0x000000ffff147224 */ /* 0x000fc400078e0028 */
[----:B------:R-:W-:Y:S01]  /*1b20*/  @P5 FMUL R39, R39, 0.22916667163372039795 ;  /* 0x3e6aaaab27275820 */ /* 0x000fe20000400000 */
[----:B------:R-:W-:Y:S02]  /*1b30*/  PRMT R15, R14, 0x3340, R15 ;  /* 0x000033400e0f7816 */ /* 0x000fe4000000000f */
[----:B------:R-:W-:Y:S02]  /*1b40*/  PRMT R38, R20, 0x3340, R21 ;  /* 0x0000334014267816 */ /* 0x000fe40000000015 */
[----:B------:R-:W-:Y:S02]  /*1b50*/  IADD3 R20, P5, R24, UR4, RZ ;  /* 0x0000000418147c10 */ /* 0x000fe4000ffbe0ff */
[----:B------:R-:W-:Y:S02]  /*1b60*/  PRMT R14, R36, 0x5410, R15 ;  /* 0x00005410240e7816 */ /* 0x000fe4000000000f */
[----:B------:R-:W-:Y:S02]  /*1b70*/  PRMT R12, R19, 0x5410, R12 ;  /* 0x00005410130c7816 */ /* 0x000fe4000000000c */
[----:B------:R-:W-:-:S02]  /*1b80*/  LEA.HI.X.SX32 R21, R24, UR5, 0x1, P5 ;  /* 0x0000000518157c11 */ /* 0x000fc4000a8f0eff */
[----:B------:R-:W-:Y:S02]  /*1b90*/  PRMT R13, R30, 0x5410, R13 ;  /* 0x000054101e0d7816 */ /* 0x000fe4000000000d */
[----:B------:R-:W-:-:S05]  /*1ba0*/  PRMT R15, R34, 0x5410, R38 ;  /* 0x00005410220f7816 */ /* 0x000fca0000000026 */
[----:B------:R-:W-:Y:S01]  /*1bb0*/  @!P2 STG.E.128 desc[UR6][R20.64], R12 ;  /* 0x0000000c1400a986 */ /* 0x000fe2000c101d06 */
[----:B------:R-:W-:Y:S01]  /*1bc0*/  BAR.SYNC.DEFER_BLOCKING 0x0 ;  /* 0x0000000000007b1d */ /* 0x000fe20000010000 */
[----:B------:R-:W-:-:S05]  /*1bd0*/  @P6 FMUL R41, R41, 0.22916667163372039795 ;  /* 0x3e6aaaab29296820 */ /* 0x000fca0000400000 */
[----:B------:R-:W-:Y:S04]  /*1be0*/  STS [R4], R45 ;  /* 0x0000002d04007388 */ /* 0x000fe80000000800 */
[----:B------:R-:W-:Y:S04]  /*1bf0*/  STS [R4+0x410], R29 ;  /* 0x0004101d04007388 */ /* 0x000fe80000000800 */
[----:B------:R-:W-:Y:S04]  /*1c00*/  STS [R4+0x820], R22 ;  /* 0x0008201604007388 */ /* 0x000fe80000000800 */
[----:B------:R-:W-:Y:S01]  /*1c10*/  STS [R4+0xc30], R32 ;  /* 0x000c302004007388 */ /* 0x000fe20000000800 */
[----:B------:R-:W-:-:S02]  /*1c20*/  ISETP.NE.U32.AND P5, PT, R16, 0x1, PT ;  /* 0x000000011000780c */ /* 0x000fc40003fa5070 */
[----:B------:R-:W-:Y:S02]  /*1c30*/  ISETP.NE.U32.AND P6, PT, R17, 0x1, PT ;  /* 0x000000011100780c */ /* 0x000fe40003fc5070 */
[----:B------:R-:W-:Y:S01]  /*1c40*/  ISETP.NE.U32.AND P2, PT, R18, 0x1, PT ;  /* 0x000000011200780c */ /* 0x000fe20003f45070 */
[----:B------:R-:W-:Y:S01]  /*1c50*/  BAR.SYNC.DEFER_BLOCKING 0x0 ;  /* 0x0000000000007b1d */ /* 0x000fe20000010000 */
[----:B------:R-:W-:-:S05]  /*1c60*/  @P0 FMUL R43, R43, 0.22916667163372039795 ;  /* 0x3e6aaaab2b2b0820 */ /* 0x000fca0000400000 */
[----:B------:R-:W0:Y:S02]  /*1c70*/  LDS.128 R16, [R8] ;  /* 0x0000000008107984 */ /* 0x000e240000000c00 */
[----:B------:R-:W-:Y:S06]  /*1c80*/  BAR.SYNC.DEFER_BLOCKING 0x0 ;  /* 0x0000000000007b1d */ /* 0x000fec0000010000 */
[----:B------:R-:W-:Y:S04]  /*1c90*/  STS [R4], R23 ;  /* 0x0000001704007388 */ /* 0x000fe80000000800 */
[----:B------:R-:W-:Y:S04]  /*1ca0*/  STS [R4+0x410], R39 ;  /* 0x0004102704007388 */ /* 0x000fe80000000800 */
[----:B------:R-:W-:Y:S04]  /*1cb0*/  STS [R4+0x820], R41 ;  /* 0x0008202904007388 */ /* 0x000fe80000000800 */
[----:B------:R-:W-:Y:S01]  /*1cc0*/  STS [R4+0xc30], R43 ;  /* 0x000c302b04007388 */ /* 0x000fe20000000800 */
[----:B------:R-:W-:Y:S01]  /*1cd0*/  BAR.SYNC.DEFER_BLOCKING 0x0 ;  /* 0x0000000000007b1d */ /* 0x000fe20000010000 */
[----:B------:R-:W-:Y:S01]  /*1ce0*/  @P3 FMUL R31, R31, 0.22916667163372039795 ;  /* 0x3e6aaaab1f1f3820 */ /* 0x000fe20000400000 */
[----:B------:R-:W-:Y:S01]  /*1cf0*/  @P4 FMUL R33, R33, 0.22916667163372039795 ;  /* 0x3e6aaaab21214820 */ /* 0x000fe20000400000 */
[----:B------:R-:W-:Y:S01]  /*1d00*/  @P5 FMUL R35, R35, 0.22916667163372039795 ;  /* 0x3e6aaaab23235820 */ /* 0x000fe20000400000 */
[----:B------:R-:W-:-:S02]  /*1d10*/  @P6 FMUL R37, R37, 0.22916667163372039795 ;  /* 0x3e6aaaab25256820 */ /* 0x000fc40000400000 */
[----:B------:R-:W1:Y:S02]  /*1d20*/  LDS.128 R12, [R8] ;  /* 0x00000000080c7984 */ /* 0x000e640000000c00 */
[----:B------:R-:W-:Y:S06]  /*1d30*/  BAR.SYNC.DEFER_BLOCKING 0x0 ;  /* 0x0000000000007b1d */ /* 0x000fec0000010000 */
[----:B------:R2:W-:Y:S04]  /*1d40*/  STS [R4], R31 ;  /* 0x0000001f04007388 */ /* 0x0005e80000000800 */
[----:B------:R-:W-:Y:S04]  /*1d50*/  STS [R4+0x410], R33 ;  /* 0x0004102104007388 */ /* 0x000fe80000000800 */
[----:B------:R-:W-:Y:S04]  /*1d60*/  STS [R4+0x820], R35 ;  /* 0x0008202304007388 */ /* 0x000fe80000000800 */
[----:B------:R-:W-:Y:S01]  /*1d70*/  STS [R4+0xc30], R37 ;  /* 0x000c302504007388 */ /* 0x000fe20000000800 */
[----:B------:R-:W-:Y:S01]  /*1d80*/  BAR.SYNC.DEFER_BLOCKING 0x0 ;  /* 0x0000000000007b1d */ /* 0x000fe20000010000 */
[----:B------:R-:W-:-:S02]  /*1d90*/  ISETP.NE.U32.AND P3, PT, R27, 0x1, PT ;  /* 0x000000011b00780c */ /* 0x000fc40003f65070 */
[----:B------:R-:W-:Y:S01]  /*1da0*/  ISETP.NE.U32.AND P4, PT, R28, 0x1, PT ;  /* 0x000000011c00780c */ /* 0x000fe20003f85070 */
[----:B------:R-:W-:Y:S01]  /*1db0*/  FADD R11, R0, R11 ;  /* 0x0000000b000b7221 */ /* 0x000fe20000000000 */
[----:B--2---:R-:W-:Y:S01]  /*1dc0*/  FADD R31, R5, R10 ;  /* 0x0000000a051f7221 */ /* 0x004fe20000000000 */
[----:B------:R-:W-:Y:S01]  /*1dd0*/  FADD R27, R3, R26 ;  /* 0x0000001a031b7221 */ /* 0x000fe20000000000 */
[----:B------:R-:W-:Y:S01]  /*1de0*/  FADD R25, R6, R25 ;  /* 0x0000001906197221 */ /* 0x000fe20000000000 */
[----:B------:R-:W2:Y:S01]  /*1df0*/  LDS.128 R20, [R8] ;  /* 0x0000000008147984 */ /* 0x000ea20000000c00 */
[----:B------:R-:W-:Y:S02]  /*1e00*/  SHF.R.U32.HI R7, RZ, 0x6, R7 ;  /* 0x00000006ff077819 */ /* 0x000fe40000011607 */
[----:B------:R-:W-:Y:S01]  /*1e10*/  SHF.R.S32.HI R24, RZ, 0x1f, R9 ;  /* 0x0000001fff187819 */ /* 0x000fe20000011409 */
[----:B------:R-:W-:Y:S01]  /*1e20*/  @P2 FMUL R11, R11, 0.22916667163372039795 ;  /* 0x3e6aaaab0b0b2820 */ /* 0x000fe20000400000 */
[----:B------:R-:W-:Y:S01]  /*1e30*/  BAR.SYNC.DEFER_BLOCKING 0x0 ;  /* 0x0000000000007b1d */ /* 0x000fe20000010000 */
[----:B------:R-:W-:-:S02]  /*1e40*/  @P3 FMUL R31, R31, 0.22916667163372039795 ;  /* 0x3e6aaaab1f1f3820 */ /* 0x000fc40000400000 */
[----:B------:R-:W-:Y:S01]  /*1e50*/  @P4 FMUL R27, R27, 0.22916667163372039795 ;  /* 0x3e6aaaab1b1b4820 */ /* 0x000fe20000400000 */
[----:B------:R-:W-:Y:S01]  /*1e60*/  @!P1 FMUL R25, R25, 0.22916667163372039795 ;  /* 0x3e6aaaab19199820 */ /* 0x000fe20000400000 */
[----:B------:R-:W-:-:S03]  /*1e70*/  SGXT.U32 R7, R7, 0x2 ;  /* 0x000000020707781a */ /* 0x000fc60000000000 */
[----:B------:R-:W3:Y:S01]  /*1e80*/  LDC.64 R28, c[0x0][0x248] ;  /* 0x00009200ff1c7b82 */ /* 0x000ee20000000a00 */
[----:B------:R-:W-:Y:S02]  /*1e90*/  LEA.HI R24, R24, R9, RZ, 0x6 ;  /* 0x0000000918187211 */ /* 0x000fe400078f30ff */
[----:B------:R-:W-:-:S03]  /*1ea0*/  LOP3.LUT R7, R7, R2, RZ, 0xfc, !PT ;  /* 0x0000000207077212 */ /* 0x000fc600078efcff */
[C---:B------:R-:W-:Y:S01]  /*1eb0*/  IMAD.SHL.U32 R2, R24.reuse, 0x100, RZ ;  /* 0x0000010018027824 */ /* 0x040fe200078e00ff */
[----:B------:R-:W-:Y:S02]  /*1ec0*/  LOP3.LUT R24, R24, 0xffffffc0, RZ, 0xc0, !PT ;  /* 0xffffffc018187812 */ /* 0x000fe400078ec0ff */
[----:B------:R-:W-:Y:S02]  /*1ed0*/  ISETP.GE.AND P0, PT, R9, 0x100, PT ;  /* 0x000001000900780c */ /* 0x000fe40003f06270 */
[----:B------:R-:W-:Y:S01]  /*1ee0*/  LOP3.LUT R2, R2, 0xffffc000, RZ, 0xc0, !PT ;  /* 0xffffc00002027812 */ /* 0x000fe200078ec0ff */
[----:B------:R4:W-:Y:S04]  /*1ef0*/  STS [R4], R11 ;  /* 0x0000000b04007388 */ /* 0x0009e80000000800 */
[----:B------:R5:W-:Y:S04]  /*1f00*/  STS [R4+0x410], R31 ;  /* 0x0004101f04007388 */ /* 0x000be80000000800 */
[----:B------:R5:W-:Y:S04]  /*1f10*/  STS [R4+0x820], R27 ;  /* 0x0008201b04007388 */ /* 0x000be80000000800 */
[----:B------:R5:W-:Y:S01]  /*1f20*/  STS [R4+0xc30], R25 ;  /* 0x000c301904007388 */ /* 0x000be20000000800 */
[----:B------:R-:W-:-:S02]  /*1f30*/  LOP3.LUT R5, R7, 0x4, RZ, 0xfc, !PT ;  /* 0x0000000407057812 */ /* 0x000fc400078efcff */
[C---:B------:R-:W-:Y:S02]  /*1f40*/  LOP3.LUT R3, R7.reuse, 0x8, RZ, 0xfc, !PT ;  /* 0x0000000807037812 */ /* 0x040fe400078efcff */
[----:B------:R-:W-:Y:S02]  /*1f50*/  IADD3 R24, R2, R9, -R24 ;  /* 0x0000000902187210 */ /* 0x000fe40007ffe818 */
[C---:B------:R-:W-:Y:S01]  /*1f60*/  LOP3.LUT R0, R7.reuse, 0xc, RZ, 0xfc, !PT ;  /* 0x0000000c07007812 */ /* 0x040fe200078efcff */
[----:B------:R-:W-:Y:S01]  /*1f70*/  BAR.SYNC.DEFER_BLOCKING 0x0 ;  /* 0x0000000000007b1d */ /* 0x000fe20000010000 */
[----:B------:R-:W-:Y:S02]  /*1f80*/  ISETP.LT.AND P4, PT, R7, 0x100, !P0 ;  /* 0x000001000700780c */ /* 0x000fe40004781270 */
[----:B------:R-:W-:Y:S02]  /*1f90*/  ISETP.LT.AND P3, PT, R5, 0x100, !P0 ;  /* 0x000001000500780c */ /* 0x000fe40004761270 */
[----:B------:R-:W-:Y:S01]  /*1fa0*/  ISETP.LT.AND P2, PT, R3, 0x100, !P0 ;  /* 0x000001000300780c */ /* 0x000fe20004741270 */
[--C-:B------:R-:W-:Y:S01]  /*1fb0*/  IMAD R9, R7, 0x40, R24.reuse ;  /* 0x0000004007097824 */ /* 0x100fe200078e0218 */
[----:B------:R-:W-:Y:S01]  /*1fc0*/  ISETP.LT.AND P0, PT, R0, 0x100, !P0 ;  /* 0x000001000000780c */ /* 0x000fe20004701270 */
[----:B------:R-:W-:-:S02]  /*1fd0*/  IMAD R7, R5, 0x40, R24 ;  /* 0x0000004005077824 */ /* 0x000fc400078e0218 */
[----:B----4-:R-:W-:Y:S02]  /*1fe0*/  IMAD R11, R3, 0x40, R24 ;  /* 0x00000040030b7824 */ /* 0x010fe400078e0218 */
[----:B---3--:R-:W-:-:S04]  /*1ff0*/  IMAD.WIDE R2, R9, 0x4, R28 ;  /* 0x0000000409027825 */ /* 0x008fc800078e021c */
[----:B------:R-:W-:-:S04]  /*2000*/  IMAD.WIDE R6, R7, 0x4, R28 ;  /* 0x0000000407067825 */ /* 0x000fc800078e021c */
[----:B------:R-:W-:Y:S01]  /*2010*/  IMAD.WIDE R10, R11, 0x4, R28 ;  /* 0x000000040b0a7825 */ /* 0x000fe200078e021c */
[----:B0-----:R0:W-:Y:S04]  /*2020*/  @P4 STG.E.128 desc[UR6][R2.64], R16 ;  /* 0x0000001002004986 */ /* 0x0011e8000c101d06 */
[----:B-1----:R0:W-:Y:S04]  /*2030*/  @P3 STG.E.128 desc[UR6][R6.64], R12 ;  /* 0x0000000c06003986 */ /* 0x0021e8000c101d06 */
[----:B--2---:R0:W-:Y:S02]  /*2040*/  @P2 STG.E.128 desc[UR6][R10.64], R20 ;  /* 0x000000140a002986 */ /* 0x0041e4000c101d06 */
[----:B0----5:R-:W-:Y:S05]  /*2050*/  @!P0 EXIT ;  /* 0x000000000000894d */ /* 0x021fea0003800000 */
[----:B0-----:R-:W0:Y:S01]  /*2060*/  LDS.128 R8, [R8] ;  /* 0x0000000008087984 */ /* 0x001e220000000c00 */
[----:B------:R-:W-:-:S04]  /*2070*/  IMAD R3, R0, 0x40, R24 ;  /* 0x0000004000037824 */ /* 0x000fc800078e0218 */
[----:B------:R-:W-:-:S05]  /*2080*/  IMAD.WIDE R28, R3, 0x4, R28 ;  /* 0x00000004031c7825 */ /* 0x000fca00078e021c */
[----:B0-----:R-:W-:Y:S01]  /*2090*/  STG.E.128 desc[UR6][R28.64], R8 ;  /* 0x000000081c007986 */ /* 0x001fe2000c101d06 */
[----:B------:R-:W-:Y:S05]  /*20a0*/  EXIT ;  /* 0x000000000000794d */ /* 0x000fea0003800000 */
.L_x_0:
[----:B------:R-:W-:-:S00]  /*20b0*/  BRA `(.L_x_0) ;  /* 0xfffffffc00fc7947 */ /* 0x000fc0000383ffff */
[----:B------:R-:W-:-:S00]  /*20c0*/  NOP ;  /* 0x0000000000007918 */ /* 0x000fc00000000000 */
        /* <DEDUP_REMOVED lines=11> */
.L_x_1:


//--------------------- .nv.global.init           --------------------------
	.section	.nv.global.init,"aw",@progbits
.nv.global.init:
	.type		_$_str,@object
	.size		_$_str,(_$_str_$_2 - _$_str)
_$_str:
        /*0000*/ 	.byte	0x5f, 0x5f, 0x43, 0x55, 0x44, 0x41, 0x5f, 0x46, 0x54, 0x5a, 0x00
	.type		_$_str_$_2,@object
	.size		_$_str_$_2,(.L_1 - _$_str_$_2)
_$_str_$_2:
        /*000b*/ 	.byte	0x5f, 0x5f, 0x43, 0x55, 0x44, 0x41, 0x5f, 0x50, 0x52, 0x45, 0x43, 0x5f, 0x53, 0x51, 0x52, 0x54
        /*001b*/ 	.byte	0x00
.L_1:


//--------------------- .nv.shared.triton_poi_fused__native_batch_norm_legit_no_training_add_rrelu_with_noise_functional_24 --------------------------
	.section	.nv.shared.triton_poi_fused__native_batch_norm_legit_no_training_add_rrelu_with_noise_functional_24,"aw",@nobits
	.sectionflags	@""
	.align	16
	.zero		1024


//--------------------- .nv.constant0.triton_poi_fused__native_batch_norm_legit_no_training_add_rrelu_with_noise_functional_24 --------------------------
	.section	.nv.constant0.triton_poi_fused__native_batch_norm_legit_no_training_add_rrelu_with_noise_functional_24,"a",@progbits
	.sectionflags	@""
	.align	4
.nv.constant0.triton_poi_fused__native_batch_norm_legit_no_training_add_rrelu_with_noise_functional_24:
	.zero		600
